//
// Generated by NVIDIA NVVM Compiler
//
// Compiler Build ID: CL-36424714
// Cuda compilation tools, release 13.0, V13.0.88
// Based on NVVM 20.0.0
//

.version 9.0
.target sm_100
.address_size 64

	// .globl	setup_kernel
.extern .func  (.param .b32 func_retval0) vprintf
(
	.param .b64 vprintf_param_0,
	.param .b64 vprintf_param_1
)
;
.global .align 4 .b8 precalc_xorwow_matrix[102400];
.global .align 4 .b8 precalc_xorwow_offset_matrix[102400];
.global .align 4 .b8 mrg32k3aM1[2304];
.global .align 4 .b8 mrg32k3aM2[2304];
.global .align 4 .b8 mrg32k3aM1SubSeq[2016];
.global .align 4 .b8 mrg32k3aM2SubSeq[2016];
.global .align 4 .b8 mrg32k3aM1Seq[2304];
.global .align 4 .b8 mrg32k3aM2Seq[2304];
.const .align 8 .b8 __cr_lgamma_table[72];
.global .align 1 .b8 $str[39] = {83, 101, 116, 116, 105, 110, 103, 32, 117, 112, 32, 82, 78, 71, 32, 105, 110, 32, 116, 104, 114, 101, 97, 100, 32, 37, 100, 32, 40, 110, 61, 37, 100, 41, 46, 46, 46, 10};

.visible .entry setup_kernel(
	.param .u64 .ptr .align 1 setup_kernel_param_0,
	.param .u32 setup_kernel_param_1,
	.param .u32 setup_kernel_param_2,
	.param .u32 setup_kernel_param_3
)
{
	.local .align 8 .b8 	__local_depot0[8];
	.reg .b64 	%SP;
	.reg .b64 	%SPL;
	.reg .pred 	%p<26>;
	.reg .b32 	%r<424>;
	.reg .b64 	%rd<22>;

	mov.u64 	%SPL, __local_depot0;
	cvta.local.u64 	%SP, %SPL;
	ld.param.u64 	%rd8, [setup_kernel_param_0];
	ld.param.u32 	%r183, [setup_kernel_param_1];
	ld.param.u32 	%r184, [setup_kernel_param_2];
	ld.param.u32 	%r185, [setup_kernel_param_3];
	mov.u32 	%r186, %ctaid.x;
	mov.u32 	%r187, %ctaid.y;
	mov.u32 	%r188, %nctaid.x;
	mad.lo.s32 	%r189, %r187, %r188, %r186;
	mov.u32 	%r190, %ntid.x;
	mov.u32 	%r191, %ntid.y;
	mov.u32 	%r192, %ntid.z;
	mov.u32 	%r193, %tid.z;
	mov.u32 	%r194, %tid.y;
	mov.u32 	%r195, %tid.x;
	mad.lo.s32 	%r196, %r189, %r192, %r193;
	mad.lo.s32 	%r197, %r196, %r191, %r194;
	mad.lo.s32 	%r1, %r197, %r190, %r195;
	setp.eq.s32 	%p1, %r185, 0;
	@%p1 bra 	$L__BB0_2;
	add.u64 	%rd9, %SP, 0;
	add.u64 	%rd10, %SPL, 0;
	st.local.v2.u32 	[%rd10], {%r1, %r184};
	mov.u64 	%rd11, $str;
	cvta.global.u64 	%rd12, %rd11;
	{ // callseq 0, 0
	.param .b64 param0;
	st.param.b64 	[param0], %rd12;
	.param .b64 param1;
	st.param.b64 	[param1], %rd9;
	.param .b32 retval0;
	call.uni (retval0), 
	vprintf, 
	(
	param0, 
	param1
	);
	ld.param.b32 	%r198, [retval0];
	} // callseq 0
$L__BB0_2:
	cvt.s64.s32 	%rd21, %r1;
	cvta.to.global.u64 	%rd13, %rd8;
	mul.wide.s32 	%rd14, %r1, 48;
	add.s64 	%rd2, %rd13, %rd14;
	xor.b32  	%r200, %r183, -1429050551;
	mul.lo.s32 	%r201, %r200, 1099087573;
	setp.gt.s32 	%p2, %r183, -1;
	selp.b32 	%r202, -644748465, -1947113066, %p2;
	add.s32 	%r203, %r202, %r201;
	add.s32 	%r204, %r203, 6615241;
	add.s32 	%r205, %r201, 123456789;
	st.global.v2.u32 	[%rd2], {%r204, %r205};
	xor.b32  	%r206, %r201, 362436069;
	add.s32 	%r207, %r202, 521288629;
	st.global.v2.u32 	[%rd2+8], {%r206, %r207};
	xor.b32  	%r208, %r202, 88675123;
	add.s32 	%r209, %r201, 5783321;
	st.global.v2.u32 	[%rd2+16], {%r208, %r209};
	setp.eq.s32 	%p3, %r1, 0;
	@%p3 bra 	$L__BB0_44;
	mov.b32 	%r330, 0;
	mov.u64 	%rd16, precalc_xorwow_matrix;
$L__BB0_4:
	and.b64  	%rd4, %rd21, 3;
	setp.eq.s64 	%p4, %rd4, 0;
	@%p4 bra 	$L__BB0_43;
	mul.wide.u32 	%rd15, %r330, 3200;
	add.s64 	%rd5, %rd16, %rd15;
	cvt.u32.u64 	%r3, %rd4;
	mov.b32 	%r331, 0;
$L__BB0_6:
	mov.b32 	%r344, 0;
	mov.u32 	%r345, %r344;
	mov.u32 	%r346, %r344;
	mov.u32 	%r347, %r344;
	mov.u32 	%r348, %r344;
	mov.u32 	%r337, %r344;
$L__BB0_7:
	mul.wide.u32 	%rd17, %r337, 4;
	add.s64 	%rd18, %rd2, %rd17;
	ld.global.u32 	%r11, [%rd18+4];
	shl.b32 	%r12, %r337, 5;
	mov.b32 	%r343, 0;
$L__BB0_8:
	.pragma "nounroll";
	shr.u32 	%r214, %r11, %r343;
	and.b32  	%r215, %r214, 1;
	setp.eq.b32 	%p5, %r215, 1;
	not.pred 	%p6, %p5;
	add.s32 	%r216, %r12, %r343;
	mul.lo.s32 	%r217, %r216, 5;
	mul.wide.u32 	%rd19, %r217, 4;
	add.s64 	%rd6, %rd5, %rd19;
	@%p6 bra 	$L__BB0_10;
	ld.global.u32 	%r218, [%rd6];
	xor.b32  	%r348, %r348, %r218;
	ld.global.u32 	%r219, [%rd6+4];
	xor.b32  	%r347, %r347, %r219;
	ld.global.u32 	%r220, [%rd6+8];
	xor.b32  	%r346, %r346, %r220;
	ld.global.u32 	%r221, [%rd6+12];
	xor.b32  	%r345, %r345, %r221;
	ld.global.u32 	%r222, [%rd6+16];
	xor.b32  	%r344, %r344, %r222;
$L__BB0_10:
	and.b32  	%r224, %r214, 2;
	setp.eq.s32 	%p7, %r224, 0;
	@%p7 bra 	$L__BB0_12;
	ld.global.u32 	%r225, [%rd6+20];
	xor.b32  	%r348, %r348, %r225;
	ld.global.u32 	%r226, [%rd6+24];
	xor.b32  	%r347, %r347, %r226;
	ld.global.u32 	%r227, [%rd6+28];
	xor.b32  	%r346, %r346, %r227;
	ld.global.u32 	%r228, [%rd6+32];
	xor.b32  	%r345, %r345, %r228;
	ld.global.u32 	%r229, [%rd6+36];
	xor.b32  	%r344, %r344, %r229;
$L__BB0_12:
	and.b32  	%r231, %r214, 4;
	setp.eq.s32 	%p8, %r231, 0;
	@%p8 bra 	$L__BB0_14;
	ld.global.u32 	%r232, [%rd6+40];
	xor.b32  	%r348, %r348, %r232;
	ld.global.u32 	%r233, [%rd6+44];
	xor.b32  	%r347, %r347, %r233;
	ld.global.u32 	%r234, [%rd6+48];
	xor.b32  	%r346, %r346, %r234;
	ld.global.u32 	%r235, [%rd6+52];
	xor.b32  	%r345, %r345, %r235;
	ld.global.u32 	%r236, [%rd6+56];
	xor.b32  	%r344, %r344, %r236;
$L__BB0_14:
	and.b32  	%r238, %r214, 8;
	setp.eq.s32 	%p9, %r238, 0;
	@%p9 bra 	$L__BB0_16;
	ld.global.u32 	%r239, [%rd6+60];
	xor.b32  	%r348, %r348, %r239;
	ld.global.u32 	%r240, [%rd6+64];
	xor.b32  	%r347, %r347, %r240;
	ld.global.u32 	%r241, [%rd6+68];
	xor.b32  	%r346, %r346, %r241;
	ld.global.u32 	%r242, [%rd6+72];
	xor.b32  	%r345, %r345, %r242;
	ld.global.u32 	%r243, [%rd6+76];
	xor.b32  	%r344, %r344, %r243;
$L__BB0_16:
	and.b32  	%r245, %r214, 16;
	setp.eq.s32 	%p10, %r245, 0;
	@%p10 bra 	$L__BB0_18;
	ld.global.u32 	%r246, [%rd6+80];
	xor.b32  	%r348, %r348, %r246;
	ld.global.u32 	%r247, [%rd6+84];
	xor.b32  	%r347, %r347, %r247;
	ld.global.u32 	%r248, [%rd6+88];
	xor.b32  	%r346, %r346, %r248;
	ld.global.u32 	%r249, [%rd6+92];
	xor.b32  	%r345, %r345, %r249;
	ld.global.u32 	%r250, [%rd6+96];
	xor.b32  	%r344, %r344, %r250;
$L__BB0_18:
	and.b32  	%r252, %r214, 32;
	setp.eq.s32 	%p11, %r252, 0;
	@%p11 bra 	$L__BB0_20;
	ld.global.u32 	%r253, [%rd6+100];
	xor.b32  	%r348, %r348, %r253;
	ld.global.u32 	%r254, [%rd6+104];
	xor.b32  	%r347, %r347, %r254;
	ld.global.u32 	%r255, [%rd6+108];
	xor.b32  	%r346, %r346, %r255;
	ld.global.u32 	%r256, [%rd6+112];
	xor.b32  	%r345, %r345, %r256;
	ld.global.u32 	%r257, [%rd6+116];
	xor.b32  	%r344, %r344, %r257;
$L__BB0_20:
	and.b32  	%r259, %r214, 64;
	setp.eq.s32 	%p12, %r259, 0;
	@%p12 bra 	$L__BB0_22;
	ld.global.u32 	%r260, [%rd6+120];
	xor.b32  	%r348, %r348, %r260;
	ld.global.u32 	%r261, [%rd6+124];
	xor.b32  	%r347, %r347, %r261;
	ld.global.u32 	%r262, [%rd6+128];
	xor.b32  	%r346, %r346, %r262;
	ld.global.u32 	%r263, [%rd6+132];
	xor.b32  	%r345, %r345, %r263;
	ld.global.u32 	%r264, [%rd6+136];
	xor.b32  	%r344, %r344, %r264;
$L__BB0_22:
	and.b32  	%r266, %r214, 128;
	setp.eq.s32 	%p13, %r266, 0;
	@%p13 bra 	$L__BB0_24;
	ld.global.u32 	%r267, [%rd6+140];
	xor.b32  	%r348, %r348, %r267;
	ld.global.u32 	%r268, [%rd6+144];
	xor.b32  	%r347, %r347, %r268;
	ld.global.u32 	%r269, [%rd6+148];
	xor.b32  	%r346, %r346, %r269;
	ld.global.u32 	%r270, [%rd6+152];
	xor.b32  	%r345, %r345, %r270;
	ld.global.u32 	%r271, [%rd6+156];
	xor.b32  	%r344, %r344, %r271;
$L__BB0_24:
	and.b32  	%r273, %r214, 256;
	setp.eq.s32 	%p14, %r273, 0;
	@%p14 bra 	$L__BB0_26;
	ld.global.u32 	%r274, [%rd6+160];
	xor.b32  	%r348, %r348, %r274;
	ld.global.u32 	%r275, [%rd6+164];
	xor.b32  	%r347, %r347, %r275;
	ld.global.u32 	%r276, [%rd6+168];
	xor.b32  	%r346, %r346, %r276;
	ld.global.u32 	%r277, [%rd6+172];
	xor.b32  	%r345, %r345, %r277;
	ld.global.u32 	%r278, [%rd6+176];
	xor.b32  	%r344, %r344, %r278;
$L__BB0_26:
	and.b32  	%r280, %r214, 512;
	setp.eq.s32 	%p15, %r280, 0;
	@%p15 bra 	$L__BB0_28;
	ld.global.u32 	%r281, [%rd6+180];
	xor.b32  	%r348, %r348, %r281;
	ld.global.u32 	%r282, [%rd6+184];
	xor.b32  	%r347, %r347, %r282;
	ld.global.u32 	%r283, [%rd6+188];
	xor.b32  	%r346, %r346, %r283;
	ld.global.u32 	%r284, [%rd6+192];
	xor.b32  	%r345, %r345, %r284;
	ld.global.u32 	%r285, [%rd6+196];
	xor.b32  	%r344, %r344, %r285;
$L__BB0_28:
	and.b32  	%r287, %r214, 1024;
	setp.eq.s32 	%p16, %r287, 0;
	@%p16 bra 	$L__BB0_30;
	ld.global.u32 	%r288, [%rd6+200];
	xor.b32  	%r348, %r348, %r288;
	ld.global.u32 	%r289, [%rd6+204];
	xor.b32  	%r347, %r347, %r289;
	ld.global.u32 	%r290, [%rd6+208];
	xor.b32  	%r346, %r346, %r290;
	ld.global.u32 	%r291, [%rd6+212];
	xor.b32  	%r345, %r345, %r291;
	ld.global.u32 	%r292, [%rd6+216];
	xor.b32  	%r344, %r344, %r292;
$L__BB0_30:
	and.b32  	%r294, %r214, 2048;
	setp.eq.s32 	%p17, %r294, 0;
	@%p17 bra 	$L__BB0_32;
	ld.global.u32 	%r295, [%rd6+220];
	xor.b32  	%r348, %r348, %r295;
	ld.global.u32 	%r296, [%rd6+224];
	xor.b32  	%r347, %r347, %r296;
	ld.global.u32 	%r297, [%rd6+228];
	xor.b32  	%r346, %r346, %r297;
	ld.global.u32 	%r298, [%rd6+232];
	xor.b32  	%r345, %r345, %r298;
	ld.global.u32 	%r299, [%rd6+236];
	xor.b32  	%r344, %r344, %r299;
$L__BB0_32:
	and.b32  	%r301, %r214, 4096;
	setp.eq.s32 	%p18, %r301, 0;
	@%p18 bra 	$L__BB0_34;
	ld.global.u32 	%r302, [%rd6+240];
	xor.b32  	%r348, %r348, %r302;
	ld.global.u32 	%r303, [%rd6+244];
	xor.b32  	%r347, %r347, %r303;
	ld.global.u32 	%r304, [%rd6+248];
	xor.b32  	%r346, %r346, %r304;
	ld.global.u32 	%r305, [%rd6+252];
	xor.b32  	%r345, %r345, %r305;
	ld.global.u32 	%r306, [%rd6+256];
	xor.b32  	%r344, %r344, %r306;
$L__BB0_34:
	and.b32  	%r308, %r214, 8192;
	setp.eq.s32 	%p19, %r308, 0;
	@%p19 bra 	$L__BB0_36;
	ld.global.u32 	%r309, [%rd6+260];
	xor.b32  	%r348, %r348, %r309;
	ld.global.u32 	%r310, [%rd6+264];
	xor.b32  	%r347, %r347, %r310;
	ld.global.u32 	%r311, [%rd6+268];
	xor.b32  	%r346, %r346, %r311;
	ld.global.u32 	%r312, [%rd6+272];
	xor.b32  	%r345, %r345, %r312;
	ld.global.u32 	%r313, [%rd6+276];
	xor.b32  	%r344, %r344, %r313;
$L__BB0_36:
	and.b32  	%r315, %r214, 16384;
	setp.eq.s32 	%p20, %r315, 0;
	@%p20 bra 	$L__BB0_38;
	ld.global.u32 	%r316, [%rd6+280];
	xor.b32  	%r348, %r348, %r316;
	ld.global.u32 	%r317, [%rd6+284];
	xor.b32  	%r347, %r347, %r317;
	ld.global.u32 	%r318, [%rd6+288];
	xor.b32  	%r346, %r346, %r318;
	ld.global.u32 	%r319, [%rd6+292];
	xor.b32  	%r345, %r345, %r319;
	ld.global.u32 	%r320, [%rd6+296];
	xor.b32  	%r344, %r344, %r320;
$L__BB0_38:
	and.b32  	%r322, %r214, 32768;
	setp.eq.s32 	%p21, %r322, 0;
	@%p21 bra 	$L__BB0_40;
	ld.global.u32 	%r323, [%rd6+300];
	xor.b32  	%r348, %r348, %r323;
	ld.global.u32 	%r324, [%rd6+304];
	xor.b32  	%r347, %r347, %r324;
	ld.global.u32 	%r325, [%rd6+308];
	xor.b32  	%r346, %r346, %r325;
	ld.global.u32 	%r326, [%rd6+312];
	xor.b32  	%r345, %r345, %r326;
	ld.global.u32 	%r327, [%rd6+316];
	xor.b32  	%r344, %r344, %r327;
$L__BB0_40:
	add.s32 	%r343, %r343, 16;
	setp.ne.s32 	%p22, %r343, 32;
	@%p22 bra 	$L__BB0_8;
	mad.lo.s32 	%r328, %r337, -31, %r12;
	add.s32 	%r337, %r328, 1;
	setp.ne.s32 	%p23, %r337, 5;
	@%p23 bra 	$L__BB0_7;
	st.global.u32 	[%rd2+4], %r348;
	st.global.u32 	[%rd2+8], %r347;
	st.global.u32 	[%rd2+12], %r346;
	st.global.u32 	[%rd2+16], %r345;
	st.global.u32 	[%rd2+20], %r344;
	add.s32 	%r331, %r331, 1;
	setp.lt.u32 	%p24, %r331, %r3;
	@%p24 bra 	$L__BB0_6;
$L__BB0_43:
	shr.u64 	%rd7, %rd21, 2;
	add.s32 	%r330, %r330, 1;
	setp.gt.u64 	%p25, %rd21, 3;
	mov.u64 	%rd21, %rd7;
	@%p25 bra 	$L__BB0_4;
$L__BB0_44:
	mov.b32 	%r329, 0;
	st.global.v2.u32 	[%rd2+24], {%r329, %r329};
	st.global.u32 	[%rd2+32], %r329;
	mov.b64 	%rd20, 0;
	st.global.u64 	[%rd2+40], %rd20;
	ret;

}
	// .globl	rnorm_basic_kernel
.visible .entry rnorm_basic_kernel(
	.param .u64 .ptr .align 1 rnorm_basic_kernel_param_0,
	.param .u64 .ptr .align 1 rnorm_basic_kernel_param_1,
	.param .u32 rnorm_basic_kernel_param_2,
	.param .f32 rnorm_basic_kernel_param_3,
	.param .f32 rnorm_basic_kernel_param_4
)
{
	.reg .pred 	%p<6>;
	.reg .b32 	%r<46>;
	.reg .b32 	%f<38>;
	.reg .b64 	%rd<9>;

	ld.param.u64 	%rd2, [rnorm_basic_kernel_param_0];
	ld.param.u64 	%rd3, [rnorm_basic_kernel_param_1];
	ld.param.u32 	%r2, [rnorm_basic_kernel_param_2];
	ld.param.f32 	%f4, [rnorm_basic_kernel_param_3];
	ld.param.f32 	%f5, [rnorm_basic_kernel_param_4];
	mov.u32 	%r3, %ctaid.x;
	mov.u32 	%r4, %ctaid.y;
	mov.u32 	%r5, %nctaid.x;
	mad.lo.s32 	%r6, %r4, %r5, %r3;
	mov.u32 	%r7, %ntid.x;
	mov.u32 	%r8, %ntid.y;
	mov.u32 	%r9, %ntid.z;
	mov.u32 	%r10, %tid.z;
	mov.u32 	%r11, %tid.y;
	mov.u32 	%r12, %tid.x;
	mad.lo.s32 	%r13, %r6, %r9, %r10;
	mad.lo.s32 	%r14, %r13, %r8, %r11;
	mad.lo.s32 	%r1, %r14, %r7, %r12;
	setp.ge.s32 	%p1, %r1, %r2;
	@%p1 bra 	$L__BB1_5;
	cvta.to.global.u64 	%rd4, %rd2;
	mul.wide.s32 	%rd5, %r1, 48;
	add.s64 	%rd1, %rd4, %rd5;
	ld.global.u32 	%r15, [%rd1+24];
	setp.eq.s32 	%p2, %r15, 1;
	@%p2 bra 	$L__BB1_3;
	ld.global.v2.u32 	{%r16, %r17}, [%rd1];
	shr.u32 	%r18, %r17, 2;
	xor.b32  	%r19, %r18, %r17;
	ld.global.v2.u32 	{%r20, %r21}, [%rd1+8];
	ld.global.v2.u32 	{%r22, %r23}, [%rd1+16];
	shl.b32 	%r24, %r23, 4;
	shl.b32 	%r25, %r19, 1;
	xor.b32  	%r26, %r25, %r24;
	xor.b32  	%r27, %r26, %r19;
	xor.b32  	%r28, %r27, %r23;
	add.s32 	%r29, %r16, %r28;
	add.s32 	%r30, %r29, 362437;
	shr.u32 	%r31, %r20, 2;
	xor.b32  	%r32, %r31, %r20;
	st.global.v2.u32 	[%rd1+8], {%r22, %r23};
	shl.b32 	%r33, %r28, 4;
	shl.b32 	%r34, %r32, 1;
	xor.b32  	%r35, %r34, %r33;
	xor.b32  	%r36, %r35, %r32;
	xor.b32  	%r37, %r36, %r28;
	st.global.v2.u32 	[%rd1+16], {%r28, %r37};
	add.s32 	%r38, %r16, 724874;
	st.global.v2.u32 	[%rd1], {%r38, %r21};
	add.s32 	%r39, %r37, %r38;
	cvt.rn.f32.u32 	%f6, %r30;
	fma.rn.f32 	%f7, %f6, 0f2F800000, 0f2F000000;
	cvt.rn.f32.u32 	%f8, %r39;
	fma.rn.f32 	%f9, %f8, 0f30C90FDB, 0f30490FDB;
	setp.lt.f32 	%p3, %f7, 0f00800000;
	mul.f32 	%f10, %f7, 0f4B000000;
	selp.f32 	%f11, %f10, %f7, %p3;
	selp.f32 	%f12, 0fC1B80000, 0f00000000, %p3;
	mov.b32 	%r40, %f11;
	add.s32 	%r41, %r40, -1059760811;
	and.b32  	%r42, %r41, -8388608;
	sub.s32 	%r43, %r40, %r42;
	mov.b32 	%f13, %r43;
	cvt.rn.f32.s32 	%f14, %r42;
	fma.rn.f32 	%f15, %f14, 0f34000000, %f12;
	add.f32 	%f16, %f13, 0fBF800000;
	fma.rn.f32 	%f17, %f16, 0fBE055027, 0f3E1039F6;
	fma.rn.f32 	%f18, %f17, %f16, 0fBDF8CDCC;
	fma.rn.f32 	%f19, %f18, %f16, 0f3E0F2955;
	fma.rn.f32 	%f20, %f19, %f16, 0fBE2AD8B9;
	fma.rn.f32 	%f21, %f20, %f16, 0f3E4CED0B;
	fma.rn.f32 	%f22, %f21, %f16, 0fBE7FFF22;
	fma.rn.f32 	%f23, %f22, %f16, 0f3EAAAA78;
	fma.rn.f32 	%f24, %f23, %f16, 0fBF000000;
	mul.f32 	%f25, %f16, %f24;
	fma.rn.f32 	%f26, %f25, %f16, %f16;
	fma.rn.f32 	%f27, %f15, 0f3F317218, %f26;
	setp.gt.u32 	%p4, %r40, 2139095039;
	fma.rn.f32 	%f28, %f11, 0f7F800000, 0f7F800000;
	selp.f32 	%f29, %f28, %f27, %p4;
	setp.eq.f32 	%p5, %f11, 0f00000000;
	mul.f32 	%f30, %f29, 0fC0000000;
	selp.f32 	%f31, 0f7F800000, %f30, %p5;
	sqrt.rn.f32 	%f32, %f31;
	sin.approx.f32 	%f33, %f9;
	cos.approx.f32 	%f34, %f9;
	mul.f32 	%f37, %f32, %f33;
	mul.f32 	%f35, %f32, %f34;
	st.global.f32 	[%rd1+32], %f35;
	mov.b32 	%r44, 1;
	st.global.u32 	[%rd1+24], %r44;
	bra.uni 	$L__BB1_4;
$L__BB1_3:
	mov.b32 	%r45, 0;
	st.global.u32 	[%rd1+24], %r45;
	ld.global.f32 	%f37, [%rd1+32];
$L__BB1_4:
	fma.rn.f32 	%f36, %f5, %f37, %f4;
	cvta.to.global.u64 	%rd6, %rd3;
	mul.wide.s32 	%rd7, %r1, 4;
	add.s64 	%rd8, %rd6, %rd7;
	st.global.f32 	[%rd8], %f36;
$L__BB1_5:
	ret;

}
	// .globl	rnorm_kernel
.visible .entry rnorm_kernel(
	.param .u64 .ptr .align 1 rnorm_kernel_param_0,
	.param .u64 .ptr .align 1 rnorm_kernel_param_1,
	.param .u32 rnorm_kernel_param_2,
	.param .f32 rnorm_kernel_param_3,
	.param .f32 rnorm_kernel_param_4,
	.param .u32 rnorm_kernel_param_5
)
{
	.reg .pred 	%p<8>;
	.reg .b32 	%r<55>;
	.reg .b32 	%f<38>;
	.reg .b64 	%rd<9>;

	ld.param.u64 	%rd3, [rnorm_kernel_param_0];
	ld.param.u64 	%rd4, [rnorm_kernel_param_1];
	ld.param.u32 	%r7, [rnorm_kernel_param_2];
	ld.param.f32 	%f4, [rnorm_kernel_param_3];
	ld.param.f32 	%f5, [rnorm_kernel_param_4];
	ld.param.u32 	%r8, [rnorm_kernel_param_5];
	setp.lt.s32 	%p1, %r8, 1;
	@%p1 bra 	$L__BB2_8;
	mov.u32 	%r9, %ntid.z;
	mov.u32 	%r10, %nctaid.x;
	mov.u32 	%r11, %ctaid.y;
	mov.u32 	%r12, %ctaid.x;
	mad.lo.s32 	%r13, %r11, %r10, %r12;
	mov.u32 	%r14, %tid.z;
	mad.lo.s32 	%r15, %r13, %r9, %r14;
	mov.u32 	%r16, %ntid.y;
	mov.u32 	%r17, %tid.y;
	mad.lo.s32 	%r18, %r15, %r16, %r17;
	mov.u32 	%r19, %ntid.x;
	mov.u32 	%r20, %tid.x;
	mad.lo.s32 	%r21, %r18, %r19, %r20;
	cvta.to.global.u64 	%rd5, %rd3;
	mul.wide.s32 	%rd6, %r21, 48;
	add.s64 	%rd1, %rd5, %rd6;
	neg.s32 	%r54, %r8;
	mul.lo.s32 	%r53, %r8, %r21;
	cvta.to.global.u64 	%rd2, %rd4;
$L__BB2_2:
	setp.ge.s32 	%p2, %r53, %r7;
	@%p2 bra 	$L__BB2_7;
	ld.global.u32 	%r22, [%rd1+24];
	setp.eq.s32 	%p3, %r22, 1;
	@%p3 bra 	$L__BB2_5;
	ld.global.v2.u32 	{%r23, %r24}, [%rd1];
	shr.u32 	%r25, %r24, 2;
	xor.b32  	%r26, %r25, %r24;
	ld.global.v2.u32 	{%r27, %r28}, [%rd1+8];
	ld.global.v2.u32 	{%r29, %r30}, [%rd1+16];
	shl.b32 	%r31, %r30, 4;
	shl.b32 	%r32, %r26, 1;
	xor.b32  	%r33, %r32, %r31;
	xor.b32  	%r34, %r33, %r26;
	xor.b32  	%r35, %r34, %r30;
	add.s32 	%r36, %r23, %r35;
	add.s32 	%r37, %r36, 362437;
	shr.u32 	%r38, %r27, 2;
	xor.b32  	%r39, %r38, %r27;
	st.global.v2.u32 	[%rd1+8], {%r29, %r30};
	shl.b32 	%r40, %r35, 4;
	shl.b32 	%r41, %r39, 1;
	xor.b32  	%r42, %r41, %r40;
	xor.b32  	%r43, %r42, %r39;
	xor.b32  	%r44, %r43, %r35;
	st.global.v2.u32 	[%rd1+16], {%r35, %r44};
	add.s32 	%r45, %r23, 724874;
	st.global.v2.u32 	[%rd1], {%r45, %r28};
	add.s32 	%r46, %r44, %r45;
	cvt.rn.f32.u32 	%f6, %r37;
	fma.rn.f32 	%f7, %f6, 0f2F800000, 0f2F000000;
	cvt.rn.f32.u32 	%f8, %r46;
	fma.rn.f32 	%f9, %f8, 0f30C90FDB, 0f30490FDB;
	setp.lt.f32 	%p4, %f7, 0f00800000;
	mul.f32 	%f10, %f7, 0f4B000000;
	selp.f32 	%f11, %f10, %f7, %p4;
	selp.f32 	%f12, 0fC1B80000, 0f00000000, %p4;
	mov.b32 	%r47, %f11;
	add.s32 	%r48, %r47, -1059760811;
	and.b32  	%r49, %r48, -8388608;
	sub.s32 	%r50, %r47, %r49;
	mov.b32 	%f13, %r50;
	cvt.rn.f32.s32 	%f14, %r49;
	fma.rn.f32 	%f15, %f14, 0f34000000, %f12;
	add.f32 	%f16, %f13, 0fBF800000;
	fma.rn.f32 	%f17, %f16, 0fBE055027, 0f3E1039F6;
	fma.rn.f32 	%f18, %f17, %f16, 0fBDF8CDCC;
	fma.rn.f32 	%f19, %f18, %f16, 0f3E0F2955;
	fma.rn.f32 	%f20, %f19, %f16, 0fBE2AD8B9;
	fma.rn.f32 	%f21, %f20, %f16, 0f3E4CED0B;
	fma.rn.f32 	%f22, %f21, %f16, 0fBE7FFF22;
	fma.rn.f32 	%f23, %f22, %f16, 0f3EAAAA78;
	fma.rn.f32 	%f24, %f23, %f16, 0fBF000000;
	mul.f32 	%f25, %f16, %f24;
	fma.rn.f32 	%f26, %f25, %f16, %f16;
	fma.rn.f32 	%f27, %f15, 0f3F317218, %f26;
	setp.gt.u32 	%p5, %r47, 2139095039;
	fma.rn.f32 	%f28, %f11, 0f7F800000, 0f7F800000;
	selp.f32 	%f29, %f28, %f27, %p5;
	setp.eq.f32 	%p6, %f11, 0f00000000;
	mul.f32 	%f30, %f29, 0fC0000000;
	selp.f32 	%f31, 0f7F800000, %f30, %p6;
	sqrt.rn.f32 	%f32, %f31;
	sin.approx.f32 	%f33, %f9;
	cos.approx.f32 	%f34, %f9;
	mul.f32 	%f37, %f32, %f33;
	mul.f32 	%f35, %f32, %f34;
	st.global.f32 	[%rd1+32], %f35;
	mov.b32 	%r51, 1;
	st.global.u32 	[%rd1+24], %r51;
	bra.uni 	$L__BB2_6;
$L__BB2_5:
	mov.b32 	%r52, 0;
	st.global.u32 	[%rd1+24], %r52;
	ld.global.f32 	%f37, [%rd1+32];
$L__BB2_6:
	fma.rn.f32 	%f36, %f5, %f37, %f4;
	mul.wide.s32 	%rd7, %r53, 4;
	add.s64 	%rd8, %rd2, %rd7;
	st.global.f32 	[%rd8], %f36;
$L__BB2_7:
	add.s32 	%r54, %r54, 1;
	setp.ne.s32 	%p7, %r54, 0;
	add.s32 	%r53, %r53, 1;
	@%p7 bra 	$L__BB2_2;
$L__BB2_8:
	ret;

}


// ===== COMPILED SASS (sm_100) =====

	.target	sm_100

	.elftype	@"ET_EXEC"


//--------------------- .note.nv.tkinfo           --------------------------
	.section	.note.nv.tkinfo,"",@"SHT_NOTE"
	.sectionflags	@"SHF_NOTE_NV_TKINFO"
	.tkinfo
        /*0018*/ 	.word	0x00000002
        /*0030*/ 	.string	""
        /*0030*/ 	.string	"ptxas"
        /*0030*/ 	.string	"Cuda compilation tools, release 13.0, V13.0.88"
        /*0030*/ 	.string	"Build cuda_13.0.r13.0/compiler.36424714_0"
        /*0030*/ 	.string	"-arch sm_100 -m 64 "



//--------------------- .note.nv.cuinfo           --------------------------
	.section	.note.nv.cuinfo,"",@"SHT_NOTE"
	.sectionflags	@"SHF_NOTE_NV_CUINFO"
        /*0018*/ 	.short	0x0002
        /*001a*/ 	.short	0x0064
        /*001c*/ 	.short	0x0082
	.zero		2


//--------------------- .nv.info                  --------------------------
	.section	.nv.info,"",@"SHT_CUDA_INFO"
	.align	4


	//----- nvinfo : EIATTR_REGCOUNT
	.align		4
        /*0000*/ 	.byte	0x04, 0x2f
        /*0002*/ 	.short	(.L_11 - .L_10)
	.align		4
.L_10:
        /*0004*/ 	.word	index@(setup_kernel)
        /*0008*/ 	.word	0x0000001f


	//----- nvinfo : EIATTR_FRAME_SIZE
	.align		4
.L_11:
        /*000c*/ 	.byte	0x04, 0x11
        /*000e*/ 	.short	(.L_13 - .L_12)
	.align		4
.L_12:
        /*0010*/ 	.word	index@(setup_kernel)
        /*0014*/ 	.word	0x00000008


	//----- nvinfo : EIATTR_REGCOUNT
	.align		4
.L_13:
        /*0018*/ 	.byte	0x04, 0x2f
        /*001a*/ 	.short	(.L_15 - .L_14)
	.align		4
.L_14:
        /*001c*/ 	.word	index@(rnorm_basic_kernel)
        /*0020*/ 	.word	0x00000013


	//----- nvinfo : EIATTR_FRAME_SIZE
	.align		4
.L_15:
        /*0024*/ 	.byte	0x04, 0x11
        /*0026*/ 	.short	(.L_17 - .L_16)
	.align		4
.L_16:
        /*0028*/ 	.word	index@($__internal_1_$__cuda_sm20_sqrt_rn_f32_slowpath)
        /*002c*/ 	.word	0x00000000


	//----- nvinfo : EIATTR_FRAME_SIZE
	.align		4
.L_17:
        /*0030*/ 	.byte	0x04, 0x11
        /*0032*/ 	.short	(.L_19 - .L_18)
	.align		4
.L_18:
        /*0034*/ 	.word	index@(rnorm_basic_kernel)
        /*0038*/ 	.word	0x00000000


	//----- nvinfo : EIATTR_REGCOUNT
	.align		4
.L_19:
        /*003c*/ 	.byte	0x04, 0x2f
        /*003e*/ 	.short	(.L_21 - .L_20)
	.align		4
.L_20:
        /*0040*/ 	.word	index@(rnorm_kernel)
        /*0044*/ 	.word	0x00000017


	//----- nvinfo : EIATTR_FRAME_SIZE
	.align		4
.L_21:
        /*0048*/ 	.byte	0x04, 0x11
        /*004a*/ 	.short	(.L_23 - .L_22)
	.align		4
.L_22:
        /*004c*/ 	.word	index@($__internal_0_$__cuda_sm20_sqrt_rn_f32_slowpath)
        /*0050*/ 	.word	0x00000000


	//----- nvinfo : EIATTR_FRAME_SIZE
	.align		4
.L_23:
        /*0054*/ 	.byte	0x04, 0x11
        /*0056*/ 	.short	(.L_25 - .L_24)
	.align		4
.L_24:
        /*0058*/ 	.word	index@(rnorm_kernel)
        /*005c*/ 	.word	0x00000000


	//----- nvinfo : EIATTR_MIN_STACK_SIZE
	.align		4
.L_25:
        /*0060*/ 	.byte	0x04, 0x12
        /*0062*/ 	.short	(.L_27 - .L_26)
	.align		4
.L_26:
        /*0064*/ 	.word	index@(rnorm_kernel)
        /*0068*/ 	.word	0x00000000


	//----- nvinfo : EIATTR_MIN_STACK_SIZE
	.align		4
.L_27:
        /*006c*/ 	.byte	0x04, 0x12
        /*006e*/ 	.short	(.L_29 - .L_28)
	.align		4
.L_28:
        /*0070*/ 	.word	index@(rnorm_basic_kernel)
        /*0074*/ 	.word	0x00000000


	//----- nvinfo : EIATTR_MIN_STACK_SIZE
	.align		4
.L_29:
        /*0078*/ 	.byte	0x04, 0x12
        /*007a*/ 	.short	(.L_31 - .L_30)
	.align		4
.L_30:
        /*007c*/ 	.word	index@(setup_kernel)
        /*0080*/ 	.word	0x00000008
.L_31:


//--------------------- .nv.compat                --------------------------
	.section	.nv.compat,"",@"SHT_CUDA_COMPAT_INFO"
	.align	4
        /*0000*/ 	.byte	0x02, 0x09, 0x00, 0x00, 0x02, 0x02, 0x01, 0x00, 0x02, 0x05, 0x05, 0x00, 0x03, 0x07, 0x01, 0x01
        /*0010*/ 	.byte	0x02, 0x03, 0x00, 0x00, 0x02, 0x06, 0x01, 0x00, 0x04, 0x0b, 0x08, 0x00, 0x01, 0x00, 0x00, 0x00
        /*0020*/ 	.byte	0x00, 0x00, 0x00, 0x00


//--------------------- .nv.info.rnorm_kernel     --------------------------
	.section	.nv.info.rnorm_kernel,"",@"SHT_CUDA_INFO"
	.sectionflags	@""
	.align	4


	//----- nvinfo : EIATTR_CUDA_API_VERSION
	.align		4
        /*0000*/ 	.byte	0x04, 0x37
        /*0002*/ 	.short	(.L_33 - .L_32)
.L_32:
        /*0004*/ 	.word	0x00000082


	//----- nvinfo : EIATTR_KPARAM_INFO
	.align		4
.L_33:
        /*0008*/ 	.byte	0x04, 0x17
        /*000a*/ 	.short	(.L_35 - .L_34)
.L_34:
        /*000c*/ 	.word	0x00000000
        /*0010*/ 	.short	0x0005
        /*0012*/ 	.short	0x001c
        /*0014*/ 	.byte	0x00, 0xf0, 0x11, 0x00


	//----- nvinfo : EIATTR_KPARAM_INFO
	.align		4
.L_35:
        /*0018*/ 	.byte	0x04, 0x17
        /*001a*/ 	.short	(.L_37 - .L_36)
.L_36:
        /*001c*/ 	.word	0x00000000
        /*0020*/ 	.short	0x0004
        /*0022*/ 	.short	0x0018
        /*0024*/ 	.byte	0x00, 0xf0, 0x11, 0x00


	//----- nvinfo : EIATTR_KPARAM_INFO
	.align		4
.L_37:
        /*0028*/ 	.byte	0x04, 0x17
        /*002a*/ 	.short	(.L_39 - .L_38)
.L_38:
        /*002c*/ 	.word	0x00000000
        /*0030*/ 	.short	0x0003
        /*0032*/ 	.short	0x0014
        /*0034*/ 	.byte	0x00, 0xf0, 0x11, 0x00


	//----- nvinfo : EIATTR_KPARAM_INFO
	.align		4
.L_39:
        /*0038*/ 	.byte	0x04, 0x17
        /*003a*/ 	.short	(.L_41 - .L_40)
.L_40:
        /*003c*/ 	.word	0x00000000
        /*0040*/ 	.short	0x0002
        /*0042*/ 	.short	0x0010
        /*0044*/ 	.byte	0x00, 0xf0, 0x11, 0x00


	//----- nvinfo : EIATTR_KPARAM_INFO
	.align		4
.L_41:
        /*0048*/ 	.byte	0x04, 0x17
        /*004a*/ 	.short	(.L_43 - .L_42)
.L_42:
        /*004c*/ 	.word	0x00000000
        /*0050*/ 	.short	0x0001
        /*0052*/ 	.short	0x0008
        /*0054*/ 	.byte	0x00, 0xf5, 0x21, 0x00


	//----- nvinfo : EIATTR_KPARAM_INFO
	.align		4
.L_43:
        /*0058*/ 	.byte	0x04, 0x17
        /*005a*/ 	.short	(.L_45 - .L_44)
.L_44:
        /*005c*/ 	.word	0x00000000
        /*0060*/ 	.short	0x0000
        /*0062*/ 	.short	0x0000
        /*0064*/ 	.byte	0x00, 0xf5, 0x21, 0x00


	//----- nvinfo : EIATTR_SPARSE_MMA_MASK
	.align		4
.L_45:
        /*0068*/ 	.byte	0x03, 0x50
        /*006a*/ 	.short	0x0000


	//----- nvinfo : EIATTR_MAXREG_COUNT
	.align		4
        /*006c*/ 	.byte	0x03, 0x1b
        /*006e*/ 	.short	0x00ff


	//----- nvinfo : EIATTR_MERCURY_ISA_VERSION
	.align		4
        /*0070*/ 	.byte	0x03, 0x5f
        /*0072*/ 	.short	0x0101


	//----- nvinfo : EIATTR_VRC_CTA_INIT_COUNT
	.align		4
        /*0074*/ 	.byte	0x02, 0x4a
	.zero		1
	.zero		1


	//----- nvinfo : EIATTR_EXIT_INSTR_OFFSETS
	.align		4
        /*0078*/ 	.byte	0x04, 0x1c
        /*007a*/ 	.short	(.L_47 - .L_46)


	//   ....[0]....
.L_46:
        /*007c*/ 	.word	0x00000030


	//   ....[1]....
        /*0080*/ 	.word	0x00000790


	//----- nvinfo : EIATTR_CRS_STACK_SIZE
	.align		4
.L_47:
        /*0084*/ 	.byte	0x04, 0x1e
        /*0086*/ 	.short	(.L_49 - .L_48)
.L_48:
        /*0088*/ 	.word	0x00000000


	//----- nvinfo : EIATTR_CBANK_PARAM_SIZE
	.align		4
.L_49:
        /*008c*/ 	.byte	0x03, 0x19
        /*008e*/ 	.short	0x0020


	//----- nvinfo : EIATTR_PARAM_CBANK
	.align		4
        /*0090*/ 	.byte	0x04, 0x0a
        /*0092*/ 	.short	(.L_51 - .L_50)
	.align		4
.L_50:
        /*0094*/ 	.word	index@(.nv.constant0.rnorm_kernel)
        /*0098*/ 	.short	0x0380
        /*009a*/ 	.short	0x0020


	//----- nvinfo : EIATTR_SW_WAR
	.align		4
.L_51:
        /*009c*/ 	.byte	0x04, 0x36
        /*009e*/ 	.short	(.L_53 - .L_52)
.L_52:
        /*00a0*/ 	.word	0x00000008
.L_53:


//--------------------- .nv.info.rnorm_basic_kernel --------------------------
	.section	.nv.info.rnorm_basic_kernel,"",@"SHT_CUDA_INFO"
	.sectionflags	@""
	.align	4


	//----- nvinfo : EIATTR_CUDA_API_VERSION
	.align		4
        /*0000*/ 	.byte	0x04, 0x37
        /*0002*/ 	.short	(.L_55 - .L_54)
.L_54:
        /*0004*/ 	.word	0x00000082


	//----- nvinfo : EIATTR_KPARAM_INFO
	.align		4
.L_55:
        /*0008*/ 	.byte	0x04, 0x17
        /*000a*/ 	.short	(.L_57 - .L_56)
.L_56:
        /*000c*/ 	.word	0x00000000
        /*0010*/ 	.short	0x0004
        /*0012*/ 	.short	0x0018
        /*0014*/ 	.byte	0x00, 0xf0, 0x11, 0x00


	//----- nvinfo : EIATTR_KPARAM_INFO
	.align		4
.L_57:
        /*0018*/ 	.byte	0x04, 0x17
        /*001a*/ 	.short	(.L_59 - .L_58)
.L_58:
        /*001c*/ 	.word	0x00000000
        /*0020*/ 	.short	0x0003
        /*0022*/ 	.short	0x0014
        /*0024*/ 	.byte	0x00, 0xf0, 0x11, 0x00


	//----- nvinfo : EIATTR_KPARAM_INFO
	.align		4
.L_59:
        /*0028*/ 	.byte	0x04, 0x17
        /*002a*/ 	.short	(.L_61 - .L_60)
.L_60:
        /*002c*/ 	.word	0x00000000
        /*0030*/ 	.short	0x0002
        /*0032*/ 	.short	0x0010
        /*0034*/ 	.byte	0x00, 0xf0, 0x11, 0x00


	//----- nvinfo : EIATTR_KPARAM_INFO
	.align		4
.L_61:
        /*0038*/ 	.byte	0x04, 0x17
        /*003a*/ 	.short	(.L_63 - .L_62)
.L_62:
        /*003c*/ 	.word	0x00000000
        /*0040*/ 	.short	0x0001
        /*0042*/ 	.short	0x0008
        /*0044*/ 	.byte	0x00, 0xf5, 0x21, 0x00


	//----- nvinfo : EIATTR_KPARAM_INFO
	.align		4
.L_63:
        /*0048*/ 	.byte	0x04, 0x17
        /*004a*/ 	.short	(.L_65 - .L_64)
.L_64:
        /*004c*/ 	.word	0x00000000
        /*0050*/ 	.short	0x0000
        /*0052*/ 	.short	0x0000
        /*0054*/ 	.byte	0x00, 0xf5, 0x21, 0x00


	//----- nvinfo : EIATTR_SPARSE_MMA_MASK
	.align		4
.L_65:
        /*0058*/ 	.byte	0x03, 0x50
        /*005a*/ 	.short	0x0000


	//----- nvinfo : EIATTR_MAXREG_COUNT
	.align		4
        /*005c*/ 	.byte	0x03, 0x1b
        /*005e*/ 	.short	0x00ff


	//----- nvinfo : EIATTR_MERCURY_ISA_VERSION
	.align		4
        /*0060*/ 	.byte	0x03, 0x5f
        /*0062*/ 	.short	0x0101


	//----- nvinfo : EIATTR_VRC_CTA_INIT_COUNT
	.align		4
        /*0064*/ 	.byte	0x02, 0x4a
	.zero		1
	.zero		1


	//----- nvinfo : EIATTR_EXIT_INSTR_OFFSETS
	.align		4
        /*0068*/ 	.byte	0x04, 0x1c
        /*006a*/ 	.short	(.L_67 - .L_66)


	//   ....[0]....
.L_66:
        /*006c*/ 	.word	0x00000100


	//   ....[1]....
        /*0070*/ 	.word	0x000006e0


	//----- nvinfo : EIATTR_CRS_STACK_SIZE
	.align		4
.L_67:
        /*0074*/ 	.byte	0x04, 0x1e
        /*0076*/ 	.short	(.L_69 - .L_68)
.L_68:
        /*0078*/ 	.word	0x00000000


	//----- nvinfo : EIATTR_CBANK_PARAM_SIZE
	.align		4
.L_69:
        /*007c*/ 	.byte	0x03, 0x19
        /*007e*/ 	.short	0x001c


	//----- nvinfo : EIATTR_PARAM_CBANK
	.align		4
        /*0080*/ 	.byte	0x04, 0x0a
        /*0082*/ 	.short	(.L_71 - .L_70)
	.align		4
.L_70:
        /*0084*/ 	.word	index@(.nv.constant0.rnorm_basic_kernel)
        /*0088*/ 	.short	0x0380
        /*008a*/ 	.short	0x001c


	//----- nvinfo : EIATTR_SW_WAR
	.align		4
.L_71:
        /*008c*/ 	.byte	0x04, 0x36
        /*008e*/ 	.short	(.L_73 - .L_72)
.L_72:
        /*0090*/ 	.word	0x00000008
.L_73:


//--------------------- .nv.info.setup_kernel     --------------------------
	.section	.nv.info.setup_kernel,"",@"SHT_CUDA_INFO"
	.sectionflags	@""
	.align	4


	//----- nvinfo : EIATTR_CUDA_API_VERSION
	.align		4
        /*0000*/ 	.byte	0x04, 0x37
        /*0002*/ 	.short	(.L_75 - .L_74)
.L_74:
        /*0004*/ 	.word	0x00000082


	//----- nvinfo : EIATTR_KPARAM_INFO
	.align		4
.L_75:
        /*0008*/ 	.byte	0x04, 0x17
        /*000a*/ 	.short	(.L_77 - .L_76)
.L_76:
        /*000c*/ 	.word	0x00000000
        /*0010*/ 	.short	0x0003
        /*0012*/ 	.short	0x0010
        /*0014*/ 	.byte	0x00, 0xf0, 0x11, 0x00


	//----- nvinfo : EIATTR_KPARAM_INFO
	.align		4
.L_77:
        /*0018*/ 	.byte	0x04, 0x17
        /*001a*/ 	.short	(.L_79 - .L_78)
.L_78:
        /*001c*/ 	.word	0x00000000
        /*0020*/ 	.short	0x0002
        /*0022*/ 	.short	0x000c
        /*0024*/ 	.byte	0x00, 0xf0, 0x11, 0x00


	//----- nvinfo : EIATTR_KPARAM_INFO
	.align		4
.L_79:
        /*0028*/ 	.byte	0x04, 0x17
        /*002a*/ 	.short	(.L_81 - .L_80)
.L_80:
        /*002c*/ 	.word	0x00000000
        /*0030*/ 	.short	0x0001
        /*0032*/ 	.short	0x0008
        /*0034*/ 	.byte	0x00, 0xf0, 0x11, 0x00


	//----- nvinfo : EIATTR_KPARAM_INFO
	.align		4
.L_81:
        /*0038*/ 	.byte	0x04, 0x17
        /*003a*/ 	.short	(.L_83 - .L_82)
.L_82:
        /*003c*/ 	.word	0x00000000
        /*0040*/ 	.short	0x0000
        /*0042*/ 	.short	0x0000
        /*0044*/ 	.byte	0x00, 0xf5, 0x21, 0x00


	//----- nvinfo : EIATTR_SPARSE_MMA_MASK
	.align		4
.L_83:
        /*0048*/ 	.byte	0x03, 0x50
        /*004a*/ 	.short	0x0000


	//----- nvinfo : EIATTR_MAXREG_COUNT
	.align		4
        /*004c*/ 	.byte	0x03, 0x1b
        /*004e*/ 	.short	0x00ff


	//----- nvinfo : EIATTR_EXTERNS
	.align		4
        /*0050*/ 	.byte	0x04, 0x0f
        /*0052*/ 	.short	(.L_85 - .L_84)


	//   ....[0]....
	.align		4
.L_84:
        /*0054*/ 	.word	index@(vprintf)


	//----- nvinfo : EIATTR_MERCURY_ISA_VERSION
	.align		4
.L_85:
        /*0058*/ 	.byte	0x03, 0x5f
        /*005a*/ 	.short	0x0101


	//----- nvinfo : EIATTR_VRC_CTA_INIT_COUNT
	.align		4
        /*005c*/ 	.byte	0x02, 0x4a
	.zero		1
	.zero		1


	//----- nvinfo : EIATTR_SYSCALL_OFFSETS
	.align		4
        /*0060*/ 	.byte	0x04, 0x46
        /*0062*/ 	.short	(.L_87 - .L_86)


	//   ....[0]....
.L_86:
        /*0064*/ 	.word	0x000001f0


	//----- nvinfo : EIATTR_EXIT_INSTR_OFFSETS
	.align		4
.L_87:
        /*0068*/ 	.byte	0x04, 0x1c
        /*006a*/ 	.short	(.L_89 - .L_88)


	//   ....[0]....
.L_88:
        /*006c*/ 	.word	0x000010d0


	//----- nvinfo : EIATTR_CRS_STACK_SIZE
	.align		4
.L_89:
        /*0070*/ 	.byte	0x04, 0x1e
        /*0072*/ 	.short	(.L_91 - .L_90)
.L_90:
        /*0074*/ 	.word	0x00000000


	//----- nvinfo : EIATTR_CBANK_PARAM_SIZE
	.align		4
.L_91:
        /*0078*/ 	.byte	0x03, 0x19
        /*007a*/ 	.short	0x0014


	//----- nvinfo : EIATTR_PARAM_CBANK
	.align		4
        /*007c*/ 	.byte	0x04, 0x0a
        /*007e*/ 	.short	(.L_93 - .L_92)
	.align		4
.L_92:
        /*0080*/ 	.word	index@(.nv.constant0.setup_kernel)
        /*0084*/ 	.short	0x0380
        /*0086*/ 	.short	0x0014


	//----- nvinfo : EIATTR_SW_WAR
	.align		4
.L_93:
        /*0088*/ 	.byte	0x04, 0x36
        /*008a*/ 	.short	(.L_95 - .L_94)
.L_94:
        /*008c*/ 	.word	0x00000008
.L_95:


//--------------------- .nv.callgraph             --------------------------
	.section	.nv.callgraph,"",@"SHT_CUDA_CALLGRAPH"
	.align	4
	.sectionentsize	8
	.align		4
        /*0000*/ 	.word	0x00000000
	.align		4
        /*0004*/ 	.word	0xffffffff
	.align		4
        /*0008*/ 	.word	index@(setup_kernel)
	.align		4
        /*000c*/ 	.word	index@(vprintf)
	.align		4
        /*0010*/ 	.word	0x00000000
	.align		4
        /*0014*/ 	.word	0xfffffffe
	.align		4
        /*0018*/ 	.word	0x00000000
	.align		4
        /*001c*/ 	.word	0xfffffffd
	.align		4
        /*0020*/ 	.word	0x00000000
	.align		4
        /*0024*/ 	.word	0xfffffffc


//--------------------- .nv.constant4             --------------------------
	.section	.nv.constant4,"a",@progbits
	.align	8
	.align		8
.nv.constant4:
        /*0000*/ 	.dword	precalc_xorwow_matrix
	.align		8
        /*0008*/ 	.dword	precalc_xorwow_offset_matrix
	.align		8
        /*0010*/ 	.dword	mrg32k3aM1
	.align		8
        /*0018*/ 	.dword	mrg32k3aM2
	.align		8
        /*0020*/ 	.dword	mrg32k3aM1SubSeq
	.align		8
        /*0028*/ 	.dword	mrg32k3aM2SubSeq
	.align		8
        /*0030*/ 	.dword	mrg32k3aM1Seq
	.align		8
        /*0038*/ 	.dword	mrg32k3aM2Seq
	.align		8
        /*0040*/ 	.dword	$str
	.align		8
        /*0048*/ 	.dword	vprintf


//--------------------- .nv.constant3             --------------------------
	.section	.nv.constant3,"a",@progbits
	.align	8
.nv.constant3:
	.type		__cr_lgamma_table,@object
	.size		__cr_lgamma_table,(.L_8 - __cr_lgamma_table)
__cr_lgamma_table:
        /*0000*/ 	.byte	0x00, 0x00, 0x00, 0x00, 0x00, 0x00, 0x00, 0x00, 0x00, 0x00, 0x00, 0x00, 0x00, 0x00, 0x00, 0x00
        /*0010*/ 	.byte	0xef, 0x39, 0xfa, 0xfe, 0x42, 0x2e, 0xe6, 0x3f, 0x02, 0x20, 0x2a, 0xfa, 0x0b, 0xab, 0xfc, 0x3f
        /*0020*/ 	.byte	0xf9, 0x2c, 0x92, 0x7c, 0xa7, 0x6c, 0x09, 0x40, 0xc9, 0x79, 0x44, 0x3c, 0x64, 0x26, 0x13, 0x40
        /*0030*/ 	.byte	0xca, 0x01, 0xcf, 0x3a, 0x27, 0x51, 0x1a, 0x40, 0x30, 0xcc, 0x2d, 0xf3, 0xe1, 0x0c, 0x21, 0x40
        /*0040*/ 	.byte	0x0d, 0xb7, 0xfc, 0x82, 0x8e, 0x35, 0x25, 0x40
.L_8:


//--------------------- .text.rnorm_kernel        --------------------------
	.section	.text.rnorm_kernel,"ax",@progbits
	.align	128
        .global         rnorm_kernel
        .type           rnorm_kernel,@function
        .size           rnorm_kernel,(.L_x_31 - rnorm_kernel)
        .other          rnorm_kernel,@"STO_CUDA_ENTRY STV_DEFAULT"
rnorm_kernel:
.text.rnorm_kernel:
[----:B------:R-:W-:Y:S08]  /*0000*/  LDC R1, c[0x0][0x37c] ;  /* 0x0000df00ff017b82 */ /* 0x000ff00000000800 */
[----:B------:R-:W0:Y:S02]  /*0010*/  LDC R14, c[0x0][0x39c] ;  /* 0x0000e700ff0e7b82 */ /* 0x000e240000000800 */
[----:B0-----:R-:W-:-:S13]  /*0020*/  ISETP.GE.AND P0, PT, R14, 0x1, PT ;  /* 0x000000010e00780c */ /* 0x001fda0003f06270 */
[----:B------:R-:W-:Y:S05]  /*0030*/  @!P0 EXIT ;  /* 0x000000000000894d */ /* 0x000fea0003800000 */
[----:B------:R-:W0:Y:S01]  /*0040*/  S2R R0, SR_CTAID.Y ;  /* 0x0000000000007919 */ /* 0x000e220000002600 */
[----:B------:R-:W1:Y:S01]  /*0050*/  LDCU UR4, c[0x0][0x368] ;  /* 0x00006d00ff0477ac */ /* 0x000e620008000800 */
[----:B------:R-:W2:Y:S01]  /*0060*/  LDC.64 R4, c[0x0][0x380] ;  /* 0x0000e000ff047b82 */ /* 0x000ea20000000a00 */
[----:B------:R-:W0:Y:S01]  /*0070*/  S2R R3, SR_CTAID.X ;  /* 0x0000000000037919 */ /* 0x000e220000002500 */
[----:B------:R-:W0:Y:S01]  /*0080*/  LDCU UR5, c[0x0][0x370] ;  /* 0x00006e00ff0577ac */ /* 0x000e220008000800 */
[----:B------:R-:W1:Y:S01]  /*0090*/  S2R R7, SR_TID.Z ;  /* 0x0000000000077919 */ /* 0x000e620000002300 */
[----:B------:R-:W3:Y:S04]  /*00a0*/  LDCU UR6, c[0x0][0x364] ;  /* 0x00006c80ff0677ac */ /* 0x000ee80008000800 */
[----:B------:R-:W4:Y:S01]  /*00b0*/  LDC R6, c[0x0][0x394] ;  /* 0x0000e500ff067b82 */ /* 0x000f220000000800 */
[----:B------:R-:W3:Y:S01]  /*00c0*/  S2R R9, SR_TID.Y ;  /* 0x0000000000097919 */ /* 0x000ee20000002200 */
[----:B------:R-:W5:Y:S01]  /*00d0*/  LDCU UR7, c[0x0][0x360] ;  /* 0x00006c00ff0777ac */ /* 0x000f620008000800 */
[----:B------:R-:W5:Y:S01]  /*00e0*/  S2R R11, SR_TID.X ;  /* 0x00000000000b7919 */ /* 0x000f620000002100 */
[----:B------:R-:W0:Y:S02]  /*00f0*/  LDCU.64 UR8, c[0x0][0x358] ;  /* 0x00006b00ff0877ac */ /* 0x000e240008000a00 */
[----:B0-----:R-:W-:Y:S01]  /*0100*/  IMAD R0, R0, UR5, R3 ;  /* 0x0000000500007c24 */ /* 0x001fe2000f8e0203 */
[----:B------:R-:W0:Y:S01]  /*0110*/  LDCU UR5, c[0x0][0x390] ;  /* 0x00007200ff0577ac */ /* 0x000e220008000800 */
[----:B------:R-:W0:Y:S02]  /*0120*/  LDC.64 R2, c[0x0][0x388] ;  /* 0x0000e200ff027b82 */ /* 0x000e240000000a00 */
[----:B-1----:R-:W-:Y:S01]  /*0130*/  IMAD R0, R0, UR4, R7 ;  /* 0x0000000400007c24 */ /* 0x002fe2000f8e0207 */
[----:B------:R-:W1:Y:S03]  /*0140*/  LDCU UR4, c[0x0][0x398] ;  /* 0x00007300ff0477ac */ /* 0x000e660008000800 */
[----:B---3--:R-:W-:-:S04]  /*0150*/  IMAD R0, R0, UR6, R9 ;  /* 0x0000000600007c24 */ /* 0x008fc8000f8e0209 */
[----:B-----5:R-:W-:-:S04]  /*0160*/  IMAD R7, R0, UR7, R11 ;  /* 0x0000000700077c24 */ /* 0x020fc8000f8e020b */
[----:B--2---:R-:W-:-:S04]  /*0170*/  IMAD.WIDE R4, R7, 0x30, R4 ;  /* 0x0000003007047825 */ /* 0x004fc800078e0204 */
[----:B------:R-:W-:Y:S01]  /*0180*/  IMAD R7, R7, R14, RZ ;  /* 0x0000000e07077224 */ /* 0x000fe200078e02ff */
[----:B------:R-:W-:-:S07]  /*0190*/  IADD3 R14, PT, PT, -R14, RZ, RZ ;  /* 0x000000ff0e0e7210 */ /* 0x000fce0007ffe1ff */
.L_x_8:
[----:B0-----:R-:W-:Y:S01]  /*01a0*/  ISETP.GE.AND P1, PT, R7, UR5, PT ;  /* 0x0000000507007c0c */ /* 0x001fe2000bf26270 */
[----:B------:R-:W-:Y:S01]  /*01b0*/  BSSY.RECONVERGENT B0, `(.L_x_0) ;  /* 0x000005b000007945 */ /* 0x000fe20003800200 */
[----:B------:R-:W-:-:S04]  /*01c0*/  IADD3 R14, PT, PT, R14, 0x1, RZ ;  /* 0x000000010e0e7810 */ /* 0x000fc80007ffe0ff */
[----:B------:R-:W-:-:S07]  /*01d0*/  ISETP.NE.AND P0, PT, R14, RZ, PT ;  /* 0x000000ff0e00720c */ /* 0x000fce0003f05270 */
[----:B--2---:R-:W-:Y:S06]  /*01e0*/  @P1 BRA `(.L_x_1) ;  /* 0x00000004005c1947 */ /* 0x004fec0003800000 */
[----:B------:R-:W2:Y:S01]  /*01f0*/  LDG.E R0, desc[UR8][R4.64+0x18] ;  /* 0x0000180804007981 */ /* 0x000ea2000c1e1900 */
[----:B------:R-:W-:Y:S01]  /*0200*/  BSSY.RECONVERGENT B1, `(.L_x_2) ;  /* 0x0000052000017945 */ /* 0x000fe20003800200 */
[----:B--2---:R-:W-:-:S13]  /*0210*/  ISETP.NE.AND P1, PT, R0, 0x1, PT ;  /* 0x000000010000780c */ /* 0x004fda0003f25270 */
[----:B------:R-:W-:Y:S05]  /*0220*/  @!P1 BRA `(.L_x_3) ;  /* 0x0000000400349947 */ /* 0x000fea0003800000 */
[----:B------:R-:W2:Y:S04]  /*0230*/  LDG.E.64 R12, desc[UR8][R4.64] ;  /* 0x00000008040c7981 */ /* 0x000ea8000c1e1b00 */
[----:B------:R-:W3:Y:S04]  /*0240*/  LDG.E.64 R8, desc[UR8][R4.64+0x10] ;  /* 0x0000100804087981 */ /* 0x000ee8000c1e1b00 */
[----:B------:R-:W5:Y:S01]  /*0250*/  LDG.E.64 R10, desc[UR8][R4.64+0x8] ;  /* 0x00000808040a7981 */ /* 0x000f62000c1e1b00 */
[----:B------:R-:W-:Y:S01]  /*0260*/  IMAD.MOV.U32 R18, RZ, RZ, 0x3e055027 ;  /* 0x3e055027ff127424 */ /* 0x000fe200078e00ff */
[----:B------:R-:W-:Y:S01]  /*0270*/  BSSY.RECONVERGENT B2, `(.L_x_4) ;  /* 0x000003f000027945 */ /* 0x000fe20003800200 */
[----:B--2---:R-:W-:-:S04]  /*0280*/  SHF.R.U32.HI R0, RZ, 0x2, R13 ;  /* 0x00000002ff007819 */ /* 0x004fc8000001160d */
[----:B------:R-:W-:Y:S01]  /*0290*/  LOP3.LUT R0, R0, R13, RZ, 0x3c, !PT ;  /* 0x0000000d00007212 */ /* 0x000fe200078e3cff */
[----:B---3--:R0:W-:Y:S01]  /*02a0*/  STG.E.64 desc[UR8][R4.64+0x8], R8 ;  /* 0x0000080804007986 */ /* 0x0081e2000c101b08 */
[----:B------:R-:W-:-:S03]  /*02b0*/  SHF.L.U32 R13, R9, 0x4, RZ ;  /* 0x00000004090d7819 */ /* 0x000fc600000006ff */
[----:B------:R-:W-:-:S05]  /*02c0*/  IMAD.SHL.U32 R15, R0, 0x2, RZ ;  /* 0x00000002000f7824 */ /* 0x000fca00078e00ff */
[----:B------:R-:W-:Y:S01]  /*02d0*/  LOP3.LUT R16, R0, R15, R13, 0x96, !PT ;  /* 0x0000000f00107212 */ /* 0x000fe200078e960d */
[----:B------:R-:W-:Y:S01]  /*02e0*/  HFMA2 R13, -RZ, RZ, 0.1171875, 0 ;  /* 0x2f800000ff0d7431 */ /* 0x000fe200000001ff */
[----:B-----5:R-:W-:Y:S02]  /*02f0*/  SHF.R.U32.HI R15, RZ, 0x2, R10 ;  /* 0x00000002ff0f7819 */ /* 0x020fe4000001160a */
[----:B------:R-:W-:Y:S02]  /*0300*/  LOP3.LUT R16, R16, R9, RZ, 0x3c, !PT ;  /* 0x0000000910107212 */ /* 0x000fe400078e3cff */
[----:B------:R-:W-:Y:S02]  /*0310*/  LOP3.LUT R15, R15, R10, RZ, 0x3c, !PT ;  /* 0x0000000a0f0f7212 */ /* 0x000fe400078e3cff */
[----:B------:R-:W-:Y:S02]  /*0320*/  IADD3 R0, PT, PT, R12, 0x587c5, R16 ;  /* 0x000587c50c007810 */ /* 0x000fe40007ffe010 */
[----:B------:R-:W-:-:S02]  /*0330*/  SHF.L.U32 R10, R16, 0x4, RZ ;  /* 0x00000004100a7819 */ /* 0x000fc400000006ff */
[----:B------:R-:W-:-:S05]  /*0340*/  I2FP.F32.U32 R0, R0 ;  /* 0x0000000000007245 */ /* 0x000fca0000201000 */
[----:B------:R-:W-:-:S05]  /*0350*/  FFMA R0, R0, R13, 1.1641532182693481445e-10 ;  /* 0x2f00000000007423 */ /* 0x000fca000000000d */
[----:B------:R-:W-:-:S04]  /*0360*/  FSETP.GEU.AND P1, PT, R0, 1.175494350822287508e-38, PT ;  /* 0x008000000000780b */ /* 0x000fc80003f2e000 */
[----:B------:R-:W-:-:S09]  /*0370*/  FSEL R17, RZ, -23, P1 ;  /* 0xc1b80000ff117808 */ /* 0x000fd20000800000 */
[----:B------:R-:W-:-:S05]  /*0380*/  @!P1 FMUL R0, R0, 8388608 ;  /* 0x4b00000000009820 */ /* 0x000fca0000400000 */
[C---:B------:R-:W-:Y:S02]  /*0390*/  IADD3 R13, PT, PT, R0.reuse, -0x3f2aaaab, RZ ;  /* 0xc0d55555000d7810 */ /* 0x040fe40007ffe0ff */
[----:B------:R-:W-:Y:S02]  /*03a0*/  ISETP.GT.U32.AND P1, PT, R0, 0x7f7fffff, PT ;  /* 0x7f7fffff0000780c */ /* 0x000fe40003f24070 */
[----:B------:R-:W-:-:S04]  /*03b0*/  LOP3.LUT R19, R13, 0xff800000, RZ, 0xc0, !PT ;  /* 0xff8000000d137812 */ /* 0x000fc800078ec0ff */
[----:B------:R-:W-:-:S05]  /*03c0*/  IADD3 R13, PT, PT, R0, -R19, RZ ;  /* 0x80000013000d7210 */ /* 0x000fca0007ffe0ff */
[----:B------:R-:W-:-:S04]  /*03d0*/  FADD R13, R13, -1 ;  /* 0xbf8000000d0d7421 */ /* 0x000fc80000000000 */
[----:B------:R-:W-:-:S04]  /*03e0*/  FFMA R18, R13, -R18, 0.14084610342979431152 ;  /* 0x3e1039f60d127423 */ /* 0x000fc80000000812 */
[----:B------:R-:W-:-:S04]  /*03f0*/  FFMA R18, R13, R18, -0.12148627638816833496 ;  /* 0xbdf8cdcc0d127423 */ /* 0x000fc80000000012 */
[----:B------:R-:W-:-:S04]  /*0400*/  FFMA R18, R13, R18, 0.13980610668659210205 ;  /* 0x3e0f29550d127423 */ /* 0x000fc80000000012 */
[----:B------:R-:W-:-:S04]  /*0410*/  FFMA R18, R13, R18, -0.16684235632419586182 ;  /* 0xbe2ad8b90d127423 */ /* 0x000fc80000000012 */
[----:B------:R-:W-:-:S04]  /*0420*/  FFMA R18, R13, R18, 0.20012299716472625732 ;  /* 0x3e4ced0b0d127423 */ /* 0x000fc80000000012 */
[----:B------:R-:W-:-:S04]  /*0430*/  FFMA R18, R13, R18, -0.24999669194221496582 ;  /* 0xbe7fff220d127423 */ /* 0x000fc80000000012 */
[----:B------:R-:W-:-:S04]  /*0440*/  FFMA R18, R13, R18, 0.33333182334899902344 ;  /* 0x3eaaaa780d127423 */ /* 0x000fc80000000012 */
[C---:B------:R-:W-:Y:S01]  /*0450*/  FFMA R20, R13.reuse, R18, -0.5 ;  /* 0xbf0000000d147423 */ /* 0x040fe20000000012 */
[----:B------:R-:W-:Y:S02]  /*0460*/  I2FP.F32.S32 R18, R19 ;  /* 0x0000001300127245 */ /* 0x000fe40000201400 */
[----:B------:R-:W-:Y:S01]  /*0470*/  MOV R19, 0x7f800000 ;  /* 0x7f80000000137802 */ /* 0x000fe20000000f00 */
[C---:B------:R-:W-:Y:S02]  /*0480*/  FMUL R20, R13.reuse, R20 ;  /* 0x000000140d147220 */ /* 0x040fe40000400000 */
[----:B------:R-:W-:Y:S02]  /*0490*/  FFMA R17, R18, 1.1920928955078125e-07, R17 ;  /* 0x3400000012117823 */ /* 0x000fe40000000011 */
[----:B------:R-:W-:Y:S01]  /*04a0*/  FFMA R20, R13, R20, R13 ;  /* 0x000000140d147223 */ /* 0x000fe2000000000d */
[----:B------:R-:W-:-:S03]  /*04b0*/  SHF.L.U32 R13, R15, 0x1, RZ ;  /* 0x000000010f0d7819 */ /* 0x000fc600000006ff */
[----:B------:R-:W-:Y:S01]  /*04c0*/  FFMA R20, R17, 0.69314718246459960938, R20 ;  /* 0x3f31721811147823 */ /* 0x000fe20000000014 */
[----:B------:R-:W-:Y:S01]  /*04d0*/  @P1 FFMA R20, R0, R19, +INF ;  /* 0x7f80000000141423 */ /* 0x000fe20000000013 */
[----:B------:R-:W-:Y:S01]  /*04e0*/  LOP3.LUT R13, R15, R13, R10, 0x96, !PT ;  /* 0x0000000d0f0d7212 */ /* 0x000fe200078e960a */
[----:B------:R-:W-:Y:S01]  /*04f0*/  VIADD R10, R12, 0xb0f8a ;  /* 0x000b0f8a0c0a7836 */ /* 0x000fe20000000000 */
[----:B------:R-:W-:Y:S01]  /*0500*/  FSETP.NEU.AND P1, PT, R0, RZ, PT ;  /* 0x000000ff0000720b */ /* 0x000fe20003f2d000 */
[----:B------:R-:W-:Y:S01]  /*0510*/  FMUL R20, R20, -2 ;  /* 0xc000000014147820 */ /* 0x000fe20000400000 */
[----:B------:R-:W-:Y:S01]  /*0520*/  LOP3.LUT R17, R13, R16, RZ, 0x3c, !PT ;  /* 0x000000100d117212 */ /* 0x000fe200078e3cff */
[----:B------:R-:W-:Y:S01]  /*0530*/  HFMA2 R15, -RZ, RZ, 0.1495361328125, 0.0004794597625732421875 ;  /* 0x30c90fdbff0f7431 */ /* 0x000fe200000001ff */
[----:B------:R0:W-:Y:S02]  /*0540*/  STG.E.64 desc[UR8][R4.64], R10 ;  /* 0x0000000a04007986 */ /* 0x0001e4000c101b08 */
[----:B------:R-:W-:-:S02]  /*0550*/  FSEL R20, R20, +INF , P1 ;  /* 0x7f80000014147808 */ /* 0x000fc40000800000 */
[----:B------:R0:W-:Y:S01]  /*0560*/  STG.E.64 desc[UR8][R4.64+0x10], R16 ;  /* 0x0000101004007986 */ /* 0x0001e2000c101b08 */
[----:B------:R-:W-:Y:S01]  /*0570*/  IADD3 R0, PT, PT, R17, R10, RZ ;  /* 0x0000000a11007210 */ /* 0x000fe20007ffe0ff */
[----:B------:R0:W2:Y:S01]  /*0580*/  MUFU.RSQ R13, R20 ;  /* 0x00000014000d7308 */ /* 0x0000a20000001400 */
[----:B------:R-:W-:Y:S02]  /*0590*/  IADD3 R12, PT, PT, R20, -0xd000000, RZ ;  /* 0xf3000000140c7810 */ /* 0x000fe40007ffe0ff */
[----:B------:R-:W-:Y:S02]  /*05a0*/  I2FP.F32.U32 R0, R0 ;  /* 0x0000000000007245 */ /* 0x000fe40000201000 */
[----:B------:R-:W-:-:S03]  /*05b0*/  ISETP.GT.U32.AND P1, PT, R12, 0x727fffff, PT ;  /* 0x727fffff0c00780c */ /* 0x000fc60003f24070 */
[----:B------:R-:W-:-:S10]  /*05c0*/  FFMA R12, R0, R15, 7.314590599882819788e-10 ;  /* 0x30490fdb000c7423 */ /* 0x000fd4000000000f */
[----:B0-2---:R-:W-:Y:S05]  /*05d0*/  @!P1 BRA `(.L_x_5) ;  /* 0x0000000000109947 */ /* 0x005fea0003800000 */
[----:B------:R-:W-:-:S07]  /*05e0*/  MOV R13, 0x600 ;  /* 0x00000600000d7802 */ /* 0x000fce0000000f00 */
[----:B-1--4-:R-:W-:Y:S05]  /*05f0*/  CALL.REL.NOINC `($__internal_0_$__cuda_sm20_sqrt_rn_f32_slowpath) ;  /* 0x0000000000687944 */ /* 0x012fea0003c00000 */
[----:B------:R-:W-:Y:S01]  /*0600*/  IMAD.MOV.U32 R0, RZ, RZ, R20 ;  /* 0x000000ffff007224 */ /* 0x000fe200078e0014 */
[----:B------:R-:W-:Y:S06]  /*0610*/  BRA `(.L_x_6) ;  /* 0x0000000000107947 */ /* 0x000fec0003800000 */
.L_x_5:
[----:B------:R-:W-:Y:S01]  /*0620*/  FMUL.FTZ R9, R20, R13 ;  /* 0x0000000d14097220 */ /* 0x000fe20000410000 */
[----:B------:R-:W-:-:S03]  /*0630*/  FMUL.FTZ R13, R13, 0.5 ;  /* 0x3f0000000d0d7820 */ /* 0x000fc60000410000 */
[----:B------:R-:W-:-:S04]  /*0640*/  FFMA R0, -R9, R9, R20 ;  /* 0x0000000909007223 */ /* 0x000fc80000000114 */
[----:B------:R-:W-:-:S07]  /*0650*/  FFMA R0, R0, R13, R9 ;  /* 0x0000000d00007223 */ /* 0x000fce0000000009 */
.L_x_6:
[----:B-1----:R-:W-:Y:S05]  /*0660*/  BSYNC.RECONVERGENT B2 ;  /* 0x0000000000027941 */ /* 0x002fea0003800200 */
.L_x_4:
[----:B------:R-:W-:Y:S01]  /*0670*/  FMUL.RZ R12, R12, 0.15915493667125701904 ;  /* 0x3e22f9830c0c7820 */ /* 0x000fe2000040c000 */
[----:B------:R-:W-:-:S03]  /*0680*/  MOV R13, 0x1 ;  /* 0x00000001000d7802 */ /* 0x000fc60000000f00 */
[----:B------:R-:W0:Y:S02]  /*0690*/  MUFU.COS R9, R12 ;  /* 0x0000000c00097308 */ /* 0x000e240000000000 */
[----:B------:R2:W-:Y:S01]  /*06a0*/  STG.E desc[UR8][R4.64+0x18], R13 ;  /* 0x0000180d04007986 */ /* 0x0005e2000c101908 */
[----:B0-----:R-:W-:-:S05]  /*06b0*/  FMUL R11, R9, R0 ;  /* 0x00000000090b7220 */ /* 0x001fca0000400000 */
[----:B------:R-:W0:Y:S01]  /*06c0*/  MUFU.SIN R9, R12 ;  /* 0x0000000c00097308 */ /* 0x000e220000000400 */
[----:B------:R2:W-:Y:S01]  /*06d0*/  STG.E desc[UR8][R4.64+0x20], R11 ;  /* 0x0000200b04007986 */ /* 0x0005e2000c101908 */
[----:B0-----:R-:W-:Y:S01]  /*06e0*/  FMUL R9, R9, R0 ;  /* 0x0000000009097220 */ /* 0x001fe20000400000 */
[----:B--2---:R-:W-:Y:S06]  /*06f0*/  BRA `(.L_x_7) ;  /* 0x0000000000087947 */ /* 0x004fec0003800000 */
.L_x_3:
[----:B------:R0:W5:Y:S04]  /*0700*/  LDG.E R9, desc[UR8][R4.64+0x20] ;  /* 0x0000200804097981 */ /* 0x000168000c1e1900 */
[----:B------:R0:W-:Y:S02]  /*0710*/  STG.E desc[UR8][R4.64+0x18], RZ ;  /* 0x000018ff04007986 */ /* 0x0001e4000c101908 */
.L_x_7:
[----:B-1----:R-:W-:Y:S05]  /*0720*/  BSYNC.RECONVERGENT B1 ;  /* 0x0000000000017941 */ /* 0x002fea0003800200 */
.L_x_2:
[----:B----45:R-:W-:Y:S01]  /*0730*/  FFMA R11, R9, UR4, R6 ;  /* 0x00000004090b7c23 */ /* 0x030fe20008000006 */
[----:B------:R-:W-:-:S05]  /*0740*/  IMAD.WIDE R8, R7, 0x4, R2 ;  /* 0x0000000407087825 */ /* 0x000fca00078e0202 */
[----:B------:R2:W-:Y:S02]  /*0750*/  STG.E desc[UR8][R8.64], R11 ;  /* 0x0000000b08007986 */ /* 0x0005e4000c101908 */
.L_x_1:
[----:B-1----:R-:W-:Y:S05]  /*0760*/  BSYNC.RECONVERGENT B0 ;  /* 0x0000000000007941 */ /* 0x002fea0003800200 */
.L_x_0:
[----:B------:R-:W-:Y:S01]  /*0770*/  IADD3 R7, PT, PT, R7, 0x1, RZ ;  /* 0x0000000107077810 */ /* 0x000fe20007ffe0ff */
[----:B------:R-:W-:Y:S06]  /*0780*/  @P0 BRA `(.L_x_8) ;  /* 0xfffffff800840947 */ /* 0x000fec000383ffff */
[----:B------:R-:W-:Y:S05]  /*0790*/  EXIT ;  /* 0x000000000000794d */ /* 0x000fea0003800000 */
        .weak           $__internal_0_$__cuda_sm20_sqrt_rn_f32_slowpath
        .type           $__internal_0_$__cuda_sm20_sqrt_rn_f32_slowpath,@function
        .size           $__internal_0_$__cuda_sm20_sqrt_rn_f32_slowpath,(.L_x_31 - $__internal_0_$__cuda_sm20_sqrt_rn_f32_slowpath)
$__internal_0_$__cuda_sm20_sqrt_rn_f32_slowpath:
[----:B------:R-:W-:-:S13]  /*07a0*/  LOP3.LUT P1, RZ, R20, 0x7fffffff, RZ, 0xc0, !PT ;  /* 0x7fffffff14ff7812 */ /* 0x000fda000782c0ff */
[----:B------:R-:W-:Y:S05]  /*07b0*/  @!P1 BRA `(.L_x_9) ;  /* 0x0000000000449947 */ /* 0x000fea0003800000 */
[----:B------:R-:W-:Y:S02]  /*07c0*/  FSETP.GEU.FTZ.AND P1, PT, R20, RZ, PT ;  /* 0x000000ff1400720b */ /* 0x000fe40003f3e000 */
[----:B------:R-:W-:-:S11]  /*07d0*/  MOV R0, R20 ;  /* 0x0000001400007202 */ /* 0x000fd60000000f00 */
[----:B------:R-:W-:Y:S01]  /*07e0*/  @!P1 IMAD.MOV.U32 R20, RZ, RZ, 0x7fffffff ;  /* 0x7fffffffff149424 */ /* 0x000fe200078e00ff */
[----:B------:R-:W-:Y:S06]  /*07f0*/  @!P1 BRA `(.L_x_9) ;  /* 0x0000000000349947 */ /* 0x000fec0003800000 */
[----:B------:R-:W-:-:S13]  /*0800*/  FSETP.GTU.FTZ.AND P1, PT, |R0|, +INF , PT ;  /* 0x7f8000000000780b */ /* 0x000fda0003f3c200 */
[----:B------:R-:W-:Y:S01]  /*0810*/  @P1 FADD.FTZ R20, R0, 1 ;  /* 0x3f80000000141421 */ /* 0x000fe20000010000 */
[----:B------:R-:W-:Y:S06]  /*0820*/  @P1 BRA `(.L_x_9) ;  /* 0x0000000000281947 */ /* 0x000fec0003800000 */
[----:B------:R-:W-:-:S13]  /*0830*/  FSETP.NEU.FTZ.AND P1, PT, |R0|, +INF , PT ;  /* 0x7f8000000000780b */ /* 0x000fda0003f3d200 */
[----:B------:R-:W-:Y:S01]  /*0840*/  @P1 FFMA R8, R0, 1.84467440737095516160e+19, RZ ;  /* 0x5f80000000081823 */ /* 0x000fe200000000ff */
[----:B------:R-:W-:-:S03]  /*0850*/  @!P1 MOV R20, R0 ;  /* 0x0000000000149202 */ /* 0x000fc60000000f00 */
[----:B------:R-:W0:Y:S02]  /*0860*/  @P1 MUFU.RSQ R9, R8 ;  /* 0x0000000800091308 */ /* 0x000e240000001400 */
[----:B0-----:R-:W-:Y:S01]  /*0870*/  @P1 FMUL.FTZ R11, R8, R9 ;  /* 0x00000009080b1220 */ /* 0x001fe20000410000 */
[----:B------:R-:W-:-:S03]  /*0880*/  @P1 FMUL.FTZ R9, R9, 0.5 ;  /* 0x3f00000009091820 */ /* 0x000fc60000410000 */
[----:B------:R-:W-:-:S04]  /*0890*/  @P1 FADD.FTZ R10, -R11, -RZ ;  /* 0x800000ff0b0a1221 */ /* 0x000fc80000010100 */
[----:B------:R-:W-:-:S04]  /*08a0*/  @P1 FFMA R10, R11, R10, R8 ;  /* 0x0000000a0b0a1223 */ /* 0x000fc80000000008 */
[----:B------:R-:W-:-:S04]  /*08b0*/  @P1 FFMA R9, R10, R9, R11 ;  /* 0x000000090a091223 */ /* 0x000fc8000000000b */
[----:B------:R-:W-:-:S07]  /*08c0*/  @P1 FMUL.FTZ R20, R9, 2.3283064365386962891e-10 ;  /* 0x2f80000009141820 */ /* 0x000fce0000410000 */
.L_x_9:
[----:B------:R-:W-:Y:S01]  /*08d0*/  HFMA2 R9, -RZ, RZ, 0, 0 ;  /* 0x00000000ff097431 */ /* 0x000fe200000001ff */
[----:B------:R-:W-:-:S04]  /*08e0*/  MOV R8, R13 ;  /* 0x0000000d00087202 */ /* 0x000fc80000000f00 */
[----:B------:R-:W-:Y:S05]  /*08f0*/  RET.REL.NODEC R8 `(rnorm_kernel) ;  /* 0xfffffff408c07950 */ /* 0x000fea0003c3ffff */
.L_x_10:
[----:B------:R-:W-:-:S00]  /*0900*/  BRA `(.L_x_10) ;  /* 0xfffffffc00fc7947 */ /* 0x000fc0000383ffff */
[----:B------:R-:W-:-:S00]  /*0910*/  NOP ;  /* 0x0000000000007918 */ /* 0x000fc00000000000 */
        /* <DEDUP_REMOVED lines=14> */
.L_x_31:


//--------------------- .text.rnorm_basic_kernel  --------------------------
	.section	.text.rnorm_basic_kernel,"ax",@progbits
	.align	128
        .global         rnorm_basic_kernel
        .type           rnorm_basic_kernel,@function
        .size           rnorm_basic_kernel,(.L_x_32 - rnorm_basic_kernel)
        .other          rnorm_basic_kernel,@"STO_CUDA_ENTRY STV_DEFAULT"
rnorm_basic_kernel:
.text.rnorm_basic_kernel:
[----:B------:R-:W-:Y:S01]  /*0000*/  LDC R1, c[0x0][0x37c] ;  /* 0x0000df00ff017b82 */ /* 0x000fe20000000800 */
[----:B------:R-:W0:Y:S07]  /*0010*/  S2R R3, SR_TID.Z ;  /* 0x0000000000037919 */ /* 0x000e2e0000002300 */
[----:B------:R-:W-:Y:S01]  /*0020*/  S2UR UR4, SR_CTAID.X ;  /* 0x00000000000479c3 */ /* 0x000fe20000002500 */
[----:B------:R-:W1:Y:S01]  /*0030*/  LDCU UR6, c[0x0][0x370] ;  /* 0x00006e00ff0677ac */ /* 0x000e620008000800 */
[----:B------:R-:W2:Y:S01]  /*0040*/  S2R R5, SR_TID.Y ;  /* 0x0000000000057919 */ /* 0x000ea20000002200 */
[----:B------:R-:W3:Y:S01]  /*0050*/  LDCU UR7, c[0x0][0x360] ;  /* 0x00006c00ff0777ac */ /* 0x000ee20008000800 */
[----:B------:R-:W3:Y:S04]  /*0060*/  S2R R7, SR_TID.X ;  /* 0x0000000000077919 */ /* 0x000ee80000002100 */
[----:B------:R-:W1:Y:S01]  /*0070*/  S2UR UR5, SR_CTAID.Y ;  /* 0x00000000000579c3 */ /* 0x000e620000002600 */
[----:B------:R-:W2:Y:S07]  /*0080*/  LDCU UR8, c[0x0][0x364] ;  /* 0x00006c80ff0877ac */ /* 0x000eae0008000800 */
[----:B------:R-:W0:Y:S01]  /*0090*/  LDC R0, c[0x0][0x368] ;  /* 0x0000da00ff007b82 */ /* 0x000e220000000800 */
[----:B-1----:R-:W-:Y:S01]  /*00a0*/  UIMAD UR4, UR5, UR6, UR4 ;  /* 0x00000006050472a4 */ /* 0x002fe2000f8e0204 */
[----:B------:R-:W1:Y:S05]  /*00b0*/  LDCU UR5, c[0x0][0x390] ;  /* 0x00007200ff0577ac */ /* 0x000e6a0008000800 */
[----:B0-----:R-:W-:-:S04]  /*00c0*/  IMAD R0, R0, UR4, R3 ;  /* 0x0000000400007c24 */ /* 0x001fc8000f8e0203 */
[----:B--2---:R-:W-:-:S04]  /*00d0*/  IMAD R0, R0, UR8, R5 ;  /* 0x0000000800007c24 */ /* 0x004fc8000f8e0205 */
[----:B---3--:R-:W-:-:S05]  /*00e0*/  IMAD R10, R0, UR7, R7 ;  /* 0x00000007000a7c24 */ /* 0x008fca000f8e0207 */
[----:B-1----:R-:W-:-:S13]  /*00f0*/  ISETP.GE.AND P0, PT, R10, UR5, PT ;  /* 0x000000050a007c0c */ /* 0x002fda000bf06270 */
[----:B------:R-:W-:Y:S05]  /*0100*/  @P0 EXIT ;  /* 0x000000000000094d */ /* 0x000fea0003800000 */
[----:B------:R-:W0:Y:S01]  /*0110*/  LDC.64 R2, c[0x0][0x380] ;  /* 0x0000e000ff027b82 */ /* 0x000e220000000a00 */
[----:B------:R-:W1:Y:S01]  /*0120*/  LDCU.64 UR4, c[0x0][0x358] ;  /* 0x00006b00ff0477ac */ /* 0x000e620008000a00 */
[----:B0-----:R-:W-:-:S05]  /*0130*/  IMAD.WIDE R2, R10, 0x30, R2 ;  /* 0x000000300a027825 */ /* 0x001fca00078e0202 */
[----:B-1----:R-:W2:Y:S01]  /*0140*/  LDG.E R0, desc[UR4][R2.64+0x18] ;  /* 0x0000180402007981 */ /* 0x002ea2000c1e1900 */
[----:B------:R-:W-:Y:S01]  /*0150*/  BSSY.RECONVERGENT B0, `(.L_x_11) ;  /* 0x0000052000007945 */ /* 0x000fe20003800200 */
[----:B--2---:R-:W-:-:S13]  /*0160*/  ISETP.NE.AND P0, PT, R0, 0x1, PT ;  /* 0x000000010000780c */ /* 0x004fda0003f05270 */
[----:B------:R-:W-:Y:S05]  /*0170*/  @!P0 BRA `(.L_x_12) ;  /* 0x0000000400348947 */ /* 0x000fea0003800000 */
[----:B------:R-:W2:Y:S04]  /*0180*/  LDG.E.64 R4, desc[UR4][R2.64] ;  /* 0x0000000402047981 */ /* 0x000ea8000c1e1b00 */
[----:B------:R-:W3:Y:S04]  /*0190*/  LDG.E.64 R6, desc[UR4][R2.64+0x10] ;  /* 0x0000100402067981 */ /* 0x000ee8000c1e1b00 */
[----:B------:R-:W4:Y:S01]  /*01a0*/  LDG.E.64 R8, desc[UR4][R2.64+0x8] ;  /* 0x0000080402087981 */ /* 0x000f22000c1e1b00 */
[----:B------:R-:W-:Y:S01]  /*01b0*/  IMAD.MOV.U32 R14, RZ, RZ, 0x3e055027 ;  /* 0x3e055027ff0e7424 */ /* 0x000fe200078e00ff */
[----:B------:R-:W-:Y:S01]  /*01c0*/  BSSY.RECONVERGENT B1, `(.L_x_13) ;  /* 0x000003f000017945 */ /* 0x000fe20003800200 */
[----:B--2---:R-:W-:-:S04]  /*01d0*/  SHF.R.U32.HI R0, RZ, 0x2, R5 ;  /* 0x00000002ff007819 */ /* 0x004fc80000011605 */
[----:B------:R-:W-:Y:S01]  /*01e0*/  LOP3.LUT R0, R0, R5, RZ, 0x3c, !PT ;  /* 0x0000000500007212 */ /* 0x000fe200078e3cff */
[----:B---3--:R0:W-:Y:S01]  /*01f0*/  STG.E.64 desc[UR4][R2.64+0x8], R6 ;  /* 0x0000080602007986 */ /* 0x0081e2000c101b04 */
[----:B------:R-:W-:Y:S02]  /*0200*/  SHF.L.U32 R5, R7, 0x4, RZ ;  /* 0x0000000407057819 */ /* 0x000fe400000006ff */
[----:B------:R-:W-:-:S04]  /*0210*/  SHF.L.U32 R11, R0, 0x1, RZ ;  /* 0x00000001000b7819 */ /* 0x000fc800000006ff */
[----:B------:R-:W-:Y:S01]  /*0220*/  LOP3.LUT R12, R0, R11, R5, 0x96, !PT ;  /* 0x0000000b000c7212 */ /* 0x000fe200078e9605 */
[----:B------:R-:W-:-:S03]  /*0230*/  HFMA2 R5, -RZ, RZ, 0.1171875, 0 ;  /* 0x2f800000ff057431 */ /* 0x000fc600000001ff */
[----:B------:R-:W-:-:S04]  /*0240*/  LOP3.LUT R12, R12, R7, RZ, 0x3c, !PT ;  /* 0x000000070c0c7212 */ /* 0x000fc800078e3cff */
[----:B------:R-:W-:-:S04]  /*0250*/  IADD3 R0, PT, PT, R4, 0x587c5, R12 ;  /* 0x000587c504007810 */ /* 0x000fc80007ffe00c */
        /* <DEDUP_REMOVED lines=9> */
[----:B------:R-:W-:Y:S01]  /*02f0*/  FADD R15, R5, -1 ;  /* 0xbf800000050f7421 */ /* 0x000fe20000000000 */
[----:B----4-:R-:W-:-:S03]  /*0300*/  SHF.R.U32.HI R5, RZ, 0x2, R8 ;  /* 0x00000002ff057819 */ /* 0x010fc60000011608 */
[----:B------:R-:W-:Y:S01]  /*0310*/  FFMA R14, R15, -R14, 0.14084610342979431152 ;  /* 0x3e1039f60f0e7423 */ /* 0x000fe2000000080e */
[----:B------:R-:W-:Y:S02]  /*0320*/  LOP3.LUT R5, R5, R8, RZ, 0x3c, !PT ;  /* 0x0000000805057212 */ /* 0x000fe400078e3cff */
[----:B------:R-:W-:Y:S01]  /*0330*/  SHF.L.U32 R8, R12, 0x4, RZ ;  /* 0x000000040c087819 */ /* 0x000fe200000006ff */
        /* <DEDUP_REMOVED lines=9> */
[----:B------:R-:W-:Y:S02]  /*03d0*/  FMUL R16, R15, R16 ;  /* 0x000000100f107220 */ /* 0x000fe40000400000 */
[----:B------:R-:W-:Y:S01]  /*03e0*/  FFMA R14, R14, 1.1920928955078125e-07, R11 ;  /* 0x340000000e0e7823 */ /* 0x000fe2000000000b */
[----:B------:R-:W-:Y:S01]  /*03f0*/  SHF.L.U32 R11, R5, 0x1, RZ ;  /* 0x00000001050b7819 */ /* 0x000fe200000006ff */
[----:B------:R-:W-:-:S03]  /*0400*/  FFMA R15, R15, R16, R15 ;  /* 0x000000100f0f7223 */ /* 0x000fc6000000000f */
[----:B------:R-:W-:Y:S01]  /*0410*/  LOP3.LUT R11, R5, R11, R8, 0x96, !PT ;  /* 0x0000000b050b7212 */ /* 0x000fe200078e9608 */
[----:B------:R-:W-:Y:S01]  /*0420*/  FFMA R14, R14, 0.69314718246459960938, R15 ;  /* 0x3f3172180e0e7823 */ /* 0x000fe2000000000f */
[C---:B------:R-:W-:Y:S01]  /*0430*/  @P0 FFMA R14, R0.reuse, R13, +INF ;  /* 0x7f800000000e0423 */ /* 0x040fe2000000000d */
[----:B------:R-:W-:Y:S02]  /*0440*/  FSETP.NEU.AND P0, PT, R0, RZ, PT ;  /* 0x000000ff0000720b */ /* 0x000fe40003f0d000 */
[----:B------:R-:W-:Y:S01]  /*0450*/  IADD3 R8, PT, PT, R4, 0xb0f8a, RZ ;  /* 0x000b0f8a04087810 */ /* 0x000fe20007ffe0ff */
[----:B------:R-:W-:Y:S01]  /*0460*/  FMUL R14, R14, -2 ;  /* 0xc00000000e0e7820 */ /* 0x000fe20000400000 */
[----:B------:R-:W-:Y:S01]  /*0470*/  LOP3.LUT R13, R11, R12, RZ, 0x3c, !PT ;  /* 0x0000000c0b0d7212 */ /* 0x000fe200078e3cff */
[----:B------:R-:W-:Y:S02]  /*0480*/  HFMA2 R11, -RZ, RZ, 0.1495361328125, 0.0004794597625732421875 ;  /* 0x30c90fdbff0b7431 */ /* 0x000fe400000001ff */
[----:B------:R0:W-:Y:S01]  /*0490*/  STG.E.64 desc[UR4][R2.64], R8 ;  /* 0x0000000802007986 */ /* 0x0001e2000c101b04 */
[----:B------:R-:W-:-:S02]  /*04a0*/  FSEL R14, R14, +INF , P0 ;  /* 0x7f8000000e0e7808 */ /* 0x000fc40000000000 */
[----:B------:R-:W-:Y:S01]  /*04b0*/  IADD3 R0, PT, PT, R13, R8, RZ ;  /* 0x000000080d007210 */ /* 0x000fe20007ffe0ff */
[----:B------:R0:W-:Y:S01]  /*04c0*/  STG.E.64 desc[UR4][R2.64+0x10], R12 ;  /* 0x0000100c02007986 */ /* 0x0001e2000c101b04 */
[----:B------:R0:W1:Y:S01]  /*04d0*/  MUFU.RSQ R5, R14 ;  /* 0x0000000e00057308 */ /* 0x0000620000001400 */
[----:B------:R-:W-:Y:S01]  /*04e0*/  VIADD R4, R14, 0xf3000000 ;  /* 0xf30000000e047836 */ /* 0x000fe20000000000 */
[----:B------:R-:W-:-:S04]  /*04f0*/  I2FP.F32.U32 R0, R0 ;  /* 0x0000000000007245 */ /* 0x000fc80000201000 */
[----:B------:R-:W-:Y:S01]  /*0500*/  ISETP.GT.U32.AND P0, PT, R4, 0x727fffff, PT ;  /* 0x727fffff0400780c */ /* 0x000fe20003f04070 */
[----:B------:R-:W-:-:S12]  /*0510*/  FFMA R11, R0, R11, 7.314590599882819788e-10 ;  /* 0x30490fdb000b7423 */ /* 0x000fd8000000000b */
[----:B01----:R-:W-:Y:S05]  /*0520*/  @!P0 BRA `(.L_x_14) ;  /* 0x0000000000108947 */ /* 0x003fea0003800000 */
[----:B------:R-:W-:-:S07]  /*0530*/  MOV R8, 0x550 ;  /* 0x0000055000087802 */ /* 0x000fce0000000f00 */
[----:B------:R-:W-:Y:S05]  /*0540*/  CALL.REL.NOINC `($__internal_1_$__cuda_sm20_sqrt_rn_f32_slowpath) ;  /* 0x0000000000687944 */ /* 0x000fea0003c00000 */
[----:B------:R-:W-:Y:S01]  /*0550*/  MOV R0, R14 ;  /* 0x0000000e00007202 */ /* 0x000fe20000000f00 */
[----:B------:R-:W-:Y:S06]  /*0560*/  BRA `(.L_x_15) ;  /* 0x0000000000107947 */ /* 0x000fec0003800000 */
.L_x_14:
[----:B------:R-:W-:Y:S01]  /*0570*/  FMUL.FTZ R7, R14, R5 ;  /* 0x000000050e077220 */ /* 0x000fe20000410000 */
[----:B------:R-:W-:-:S03]  /*0580*/  FMUL.FTZ R5, R5, 0.5 ;  /* 0x3f00000005057820 */ /* 0x000fc60000410000 */
[----:B------:R-:W-:-:S04]  /*0590*/  FFMA R0, -R7, R7, R14 ;  /* 0x0000000707007223 */ /* 0x000fc8000000010e */
[----:B------:R-:W-:-:S07]  /*05a0*/  FFMA R0, R0, R5, R7 ;  /* 0x0000000500007223 */ /* 0x000fce0000000007 */
.L_x_15:
[----:B------:R-:W-:Y:S05]  /*05b0*/  BSYNC.RECONVERGENT B1 ;  /* 0x0000000000017941 */ /* 0x000fea0003800200 */
.L_x_13:
[----:B------:R-:W-:Y:S01]  /*05c0*/  FMUL.RZ R11, R11, 0.15915493667125701904 ;  /* 0x3e22f9830b0b7820 */ /* 0x000fe2000040c000 */
[----:B------:R-:W-:-:S03]  /*05d0*/  HFMA2 R9, -RZ, RZ, 0, 5.9604644775390625e-08 ;  /* 0x00000001ff097431 */ /* 0x000fc600000001ff */
[----:B------:R-:W0:Y:S02]  /*05e0*/  MUFU.COS R5, R11 ;  /* 0x0000000b00057308 */ /* 0x000e240000000000 */
[----:B------:R1:W-:Y:S01]  /*05f0*/  STG.E desc[UR4][R2.64+0x18], R9 ;  /* 0x0000180902007986 */ /* 0x0003e2000c101904 */
[----:B0-----:R-:W-:-:S05]  /*0600*/  FMUL R7, R5, R0 ;  /* 0x0000000005077220 */ /* 0x001fca0000400000 */
[----:B------:R-:W0:Y:S01]  /*0610*/  MUFU.SIN R5, R11 ;  /* 0x0000000b00057308 */ /* 0x000e220000000400 */
[----:B------:R1:W-:Y:S01]  /*0620*/  STG.E desc[UR4][R2.64+0x20], R7 ;  /* 0x0000200702007986 */ /* 0x0003e2000c101904 */
[----:B0-----:R-:W-:Y:S01]  /*0630*/  FMUL R0, R5, R0 ;  /* 0x0000000005007220 */ /* 0x001fe20000400000 */
[----:B-1----:R-:W-:Y:S06]  /*0640*/  BRA `(.L_x_16) ;  /* 0x0000000000087947 */ /* 0x002fec0003800000 */
.L_x_12:
[----:B------:R0:W5:Y:S04]  /*0650*/  LDG.E R0, desc[UR4][R2.64+0x20] ;  /* 0x0000200402007981 */ /* 0x000168000c1e1900 */
[----:B------:R0:W-:Y:S02]  /*0660*/  STG.E desc[UR4][R2.64+0x18], RZ ;  /* 0x000018ff02007986 */ /* 0x0001e4000c101904 */
.L_x_16:
[----:B------:R-:W-:Y:S05]  /*0670*/  BSYNC.RECONVERGENT B0 ;  /* 0x0000000000007941 */ /* 0x000fea0003800200 */
.L_x_11:
[----:B------:R-:W1:Y:S01]  /*0680*/  LDC R5, c[0x0][0x394] ;  /* 0x0000e500ff057b82 */ /* 0x000e620000000800 */
[----:B------:R-:W1:Y:S07]  /*0690*/  LDCU UR6, c[0x0][0x398] ;  /* 0x00007300ff0677ac */ /* 0x000e6e0008000800 */
[----:B0-----:R-:W0:Y:S01]  /*06a0*/  LDC.64 R2, c[0x0][0x388] ;  /* 0x0000e200ff027b82 */ /* 0x001e220000000a00 */
[----:B-1---5:R-:W-:Y:S01]  /*06b0*/  FFMA R5, R0, UR6, R5 ;  /* 0x0000000600057c23 */ /* 0x022fe20008000005 */
[----:B0-----:R-:W-:-:S05]  /*06c0*/  IMAD.WIDE R10, R10, 0x4, R2 ;  /* 0x000000040a0a7825 */ /* 0x001fca00078e0202 */
[----:B------:R-:W-:Y:S01]  /*06d0*/  STG.E desc[UR4][R10.64], R5 ;  /* 0x000000050a007986 */ /* 0x000fe2000c101904 */
[----:B------:R-:W-:Y:S05]  /*06e0*/  EXIT ;  /* 0x000000000000794d */ /* 0x000fea0003800000 */
        .weak           $__internal_1_$__cuda_sm20_sqrt_rn_f32_slowpath
        .type           $__internal_1_$__cuda_sm20_sqrt_rn_f32_slowpath,@function
        .size           $__internal_1_$__cuda_sm20_sqrt_rn_f32_slowpath,(.L_x_32 - $__internal_1_$__cuda_sm20_sqrt_rn_f32_slowpath)
$__internal_1_$__cuda_sm20_sqrt_rn_f32_slowpath:
[----:B------:R-:W-:-:S13]  /*06f0*/  LOP3.LUT P0, RZ, R14, 0x7fffffff, RZ, 0xc0, !PT ;  /* 0x7fffffff0eff7812 */ /* 0x000fda000780c0ff */
[----:B------:R-:W-:Y:S05]  /*0700*/  @!P0 BRA `(.L_x_17) ;  /* 0x0000000000448947 */ /* 0x000fea0003800000 */
[----:B------:R-:W-:Y:S01]  /*0710*/  FSETP.GEU.FTZ.AND P0, PT, R14, RZ, PT ;  /* 0x000000ff0e00720b */ /* 0x000fe20003f1e000 */
[----:B------:R-:W-:-:S12]  /*0720*/  IMAD.MOV.U32 R0, RZ, RZ, R14 ;  /* 0x000000ffff007224 */ /* 0x000fd800078e000e */
[----:B------:R-:W-:Y:S01]  /*0730*/  @!P0 MOV R14, 0x7fffffff ;  /* 0x7fffffff000e8802 */ /* 0x000fe20000000f00 */
        /* <DEDUP_REMOVED lines=14> */
.L_x_17:
[----:B------:R-:W-:Y:S01]  /*0820*/  HFMA2 R5, -RZ, RZ, 0, 0 ;  /* 0x00000000ff057431 */ /* 0x000fe200000001ff */
[----:B------:R-:W-:-:S04]  /*0830*/  MOV R4, R8 ;  /* 0x0000000800047202 */ /* 0x000fc80000000f00 */
[----:B------:R-:W-:Y:S05]  /*0840*/  RET.REL.NODEC R4 `(rnorm_basic_kernel) ;  /* 0xfffffff404ec7950 */ /* 0x000fea0003c3ffff */
.L_x_18:
        /* <DEDUP_REMOVED lines=11> */
.L_x_32:


//--------------------- .text.setup_kernel        --------------------------
	.section	.text.setup_kernel,"ax",@progbits
	.align	128
        .global         setup_kernel
        .type           setup_kernel,@function
        .size           setup_kernel,(.L_x_35 - setup_kernel)
        .other          setup_kernel,@"STO_CUDA_ENTRY STV_DEFAULT"
setup_kernel:
.text.setup_kernel:
[----:B------:R-:W0:Y:S01]  /*0000*/  LDC R1, c[0x0][0x37c] ;  /* 0x0000df00ff017b82 */ /* 0x000e220000000800 */
[----:B------:R-:W1:Y:S07]  /*0010*/  S2R R3, SR_TID.Z ;  /* 0x0000000000037919 */ /* 0x000e6e0000002300 */
[----:B------:R-:W-:Y:S01]  /*0020*/  S2UR UR4, SR_CTAID.X ;  /* 0x00000000000479c3 */ /* 0x000fe20000002500 */
[----:B------:R-:W2:Y:S01]  /*0030*/  LDCU UR8, c[0x0][0x2fc] ;  /* 0x00005f80ff0877ac */ /* 0x000ea20008000800 */
[----:B0-----:R-:W-:Y:S01]  /*0040*/  VIADD R1, R1, 0xfffffff8 ;  /* 0xfffffff801017836 */ /* 0x001fe20000000000 */
[----:B------:R-:W0:Y:S01]  /*0050*/  S2R R5, SR_TID.Y ;  /* 0x0000000000057919 */ /* 0x000e220000002200 */
[----:B------:R-:W3:Y:S01]  /*0060*/  LDCU UR6, c[0x0][0x370] ;  /* 0x00006e00ff0677ac */ /* 0x000ee20008000800 */
[----:B------:R-:W4:Y:S03]  /*0070*/  S2R R7, SR_TID.X ;  /* 0x0000000000077919 */ /* 0x000f260000002100 */
[----:B------:R-:W3:Y:S01]  /*0080*/  S2UR UR5, SR_CTAID.Y ;  /* 0x00000000000579c3 */ /* 0x000ee20000002600 */
[----:B------:R-:W4:Y:S01]  /*0090*/  LDCU UR9, c[0x0][0x360] ;  /* 0x00006c00ff0977ac */ /* 0x000f220008000800 */
[----:B------:R-:W0:Y:S06]  /*00a0*/  LDCU UR10, c[0x0][0x364] ;  /* 0x00006c80ff0a77ac */ /* 0x000e2c0008000800 */
[----:B------:R-:W1:Y:S01]  /*00b0*/  LDC R0, c[0x0][0x368] ;  /* 0x0000da00ff007b82 */ /* 0x000e620000000800 */
[----:B------:R-:W5:Y:S01]  /*00c0*/  LDCU UR11, c[0x0][0x390] ;  /* 0x00007200ff0b77ac */ /* 0x000f620008000800 */
[----:B------:R-:W2:Y:S01]  /*00d0*/  LDCU UR7, c[0x0][0x2f8] ;  /* 0x00005f00ff0777ac */ /* 0x000ea20008000800 */
[----:B------:R-:W0:Y:S01]  /*00e0*/  LDCU.64 UR36, c[0x0][0x358] ;  /* 0x00006b00ff2477ac */ /* 0x000e220008000a00 */
[----:B---3--:R-:W-:-:S02]  /*00f0*/  UIMAD UR4, UR5, UR6, UR4 ;  /* 0x00000006050472a4 */ /* 0x008fc4000f8e0204 */
[----:B-----5:R-:W-:Y:S01]  /*0100*/  UISETP.NE.AND UP0, UPT, UR11, URZ, UPT ;  /* 0x000000ff0b00728c */ /* 0x020fe2000bf05270 */
[----:B--2---:R-:W-:-:S03]  /*0110*/  IADD3 R6, P0, PT, R1, UR7, RZ ;  /* 0x0000000701067c10 */ /* 0x004fc6000ff1e0ff */
[----:B-1----:R-:W-:-:S04]  /*0120*/  IMAD R0, R0, UR4, R3 ;  /* 0x0000000400007c24 */ /* 0x002fc8000f8e0203 */
[----:B0-----:R-:W-:-:S04]  /*0130*/  IMAD R0, R0, UR10, R5 ;  /* 0x0000000a00007c24 */ /* 0x001fc8000f8e0205 */
[----:B----4-:R-:W-:Y:S02]  /*0140*/  IMAD R2, R0, UR9, R7 ;  /* 0x0000000900027c24 */ /* 0x010fe4000f8e0207 */
[----:B------:R-:W-:Y:S01]  /*0150*/  IMAD.X R7, RZ, RZ, UR8, P0 ;  /* 0x00000008ff077e24 */ /* 0x000fe200080e06ff */
[----:B------:R-:W-:Y:S06]  /*0160*/  BRA.U !UP0, `(.L_x_19) ;  /* 0x0000000108247547 */ /* 0x000fec000b800000 */
[----:B------:R-:W0:Y:S01]  /*0170*/  LDC R3, c[0x0][0x38c] ;  /* 0x0000e300ff037b82 */ /* 0x000e220000000800 */
[----:B------:R-:W-:Y:S01]  /*0180*/  MOV R0, 0x48 ;  /* 0x0000004800007802 */ /* 0x000fe20000000f00 */
[----:B------:R-:W1:Y:S06]  /*0190*/  LDCU.64 UR4, c[0x4][0x40] ;  /* 0x01000800ff0477ac */ /* 0x000e6c0008000a00 */
[----:B------:R2:W3:Y:S01]  /*01a0*/  LDC.64 R8, c[0x4][R0] ;  /* 0x0100000000087b82 */ /* 0x0004e20000000a00 */
[----:B-1----:R-:W-:Y:S02]  /*01b0*/  IMAD.U32 R4, RZ, RZ, UR4 ;  /* 0x00000004ff047e24 */ /* 0x002fe4000f8e00ff */
[----:B------:R-:W-:Y:S01]  /*01c0*/  IMAD.U32 R5, RZ, RZ, UR5 ;  /* 0x00000005ff057e24 */ /* 0x000fe2000f8e00ff */
[----:B0-----:R2:W-:Y:S06]  /*01d0*/  STL.64 [R1], R2 ;  /* 0x0000000201007387 */ /* 0x0015ec0000100a00 */
[----:B------:R-:W-:-:S07]  /*01e0*/  LEPC R20, `(.L_x_19) ;  /* 0x000000001014794e */ /* 0x000fce0000000000 */
[----:B--23--:R-:W-:Y:S05]  /*01f0*/  CALL.ABS.NOINC R8 ;  /* 0x0000000008007343 */ /* 0x00cfea0003c00000 */
.L_x_19:
[----:B------:R-:W0:Y:S01]  /*0200*/  LDC R3, c[0x0][0x388] ;  /* 0x0000e200ff037b82 */ /* 0x000e220000000800 */
[----:B------:R-:W-:Y:S07]  /*0210*/  BSSY.RECONVERGENT B0, `(.L_x_20) ;  /* 0x00000e8000007945 */ /* 0x000fee0003800200 */
[----:B------:R-:W1:Y:S01]  /*0220*/  LDC.64 R4, c[0x0][0x380] ;  /* 0x0000e000ff047b82 */ /* 0x000e620000000a00 */
[C---:B0-----:R-:W-:Y:S02]  /*0230*/  LOP3.LUT R0, R3.reuse, 0xaad26b49, RZ, 0x3c, !PT ;  /* 0xaad26b4903007812 */ /* 0x041fe400078e3cff */
[----:B------:R-:W-:Y:S01]  /*0240*/  ISETP.GT.AND P0, PT, R3, -0x1, PT ;  /* 0xffffffff0300780c */ /* 0x000fe20003f04270 */
[----:B------:R-:W-:-:S02]  /*0250*/  IMAD.MOV.U32 R3, RZ, RZ, -0x266e14b1 ;  /* 0xd991eb4fff037424 */ /* 0x000fc400078e00ff */
[----:B------:R-:W-:-:S03]  /*0260*/  IMAD R0, R0, 0x4182bed5, RZ ;  /* 0x4182bed500007824 */ /* 0x000fc600078e02ff */
[----:B------:R-:W-:Y:S01]  /*0270*/  SEL R3, R3, 0x8bf16996, P0 ;  /* 0x8bf1699603037807 */ /* 0x000fe20000000000 */
[----:B-1----:R-:W-:Y:S01]  /*0280*/  IMAD.WIDE R4, R2, 0x30, R4 ;  /* 0x0000003002047825 */ /* 0x002fe200078e0204 */
[C---:B------:R-:W-:Y:S02]  /*0290*/  LOP3.LUT R8, R0.reuse, 0x159a55e5, RZ, 0x3c, !PT ;  /* 0x159a55e500087812 */ /* 0x040fe400078e3cff */
[C---:B------:R-:W-:Y:S01]  /*02a0*/  IADD3 R6, PT, PT, R3.reuse, 0x64f0c9, R0 ;  /* 0x0064f0c903067810 */ /* 0x040fe20007ffe000 */
[C---:B------:R-:W-:Y:S01]  /*02b0*/  VIADD R7, R0.reuse, 0x75bcd15 ;  /* 0x075bcd1500077836 */ /* 0x040fe20000000000 */
[C---:B------:R-:W-:Y:S01]  /*02c0*/  LOP3.LUT R10, R3.reuse, 0x5491333, RZ, 0x3c, !PT ;  /* 0x05491333030a7812 */ /* 0x040fe200078e3cff */
[----:B------:R-:W-:Y:S01]  /*02d0*/  VIADD R11, R0, 0x583f19 ;  /* 0x00583f19000b7836 */ /* 0x000fe20000000000 */
[----:B------:R-:W-:Y:S01]  /*02e0*/  ISETP.NE.AND P0, PT, R2, RZ, PT ;  /* 0x000000ff0200720c */ /* 0x000fe20003f05270 */
[----:B------:R-:W-:Y:S01]  /*02f0*/  VIADD R9, R3, 0x1f123bb5 ;  /* 0x1f123bb503097836 */ /* 0x000fe20000000000 */
[----:B------:R0:W-:Y:S04]  /*0300*/  STG.E.64 desc[UR36][R4.64], R6 ;  /* 0x0000000604007986 */ /* 0x0001e8000c101b24 */
[----:B------:R0:W-:Y:S04]  /*0310*/  STG.E.64 desc[UR36][R4.64+0x8], R8 ;  /* 0x0000080804007986 */ /* 0x0001e8000c101b24 */
[----:B------:R0:W-:Y:S03]  /*0320*/  STG.E.64 desc[UR36][R4.64+0x10], R10 ;  /* 0x0000100a04007986 */ /* 0x0001e6000c101b24 */
[----:B------:R-:W-:Y:S05]  /*0330*/  @!P0 BRA `(.L_x_21) ;  /* 0x0000000c00548947 */ /* 0x000fea0003800000 */
[--C-:B------:R-:W-:Y:S01]  /*0340*/  SHF.R.S32.HI R0, RZ, 0x1f, R2.reuse ;  /* 0x0000001fff007819 */ /* 0x100fe20000011402 */
[----:B------:R-:W-:Y:S02]  /*0350*/  IMAD.MOV.U32 R13, RZ, RZ, R2 ;  /* 0x000000ffff0d7224 */ /* 0x000fe400078e0002 */
[----:B------:R-:W-:-:S07]  /*0360*/  IMAD.MOV.U32 R12, RZ, RZ, RZ ;  /* 0x000000ffff0c7224 */ /* 0x000fce00078e00ff */
.L_x_29:
[----:B-1----:R-:W-:Y:S01]  /*0370*/  LOP3.LUT R2, R13, 0x3, RZ, 0xc0, !PT ;  /* 0x000000030d027812 */ /* 0x002fe200078ec0ff */
[----:B------:R-:W-:Y:S03]  /*0380*/  BSSY.RECONVERGENT B1, `(.L_x_22) ;  /* 0x00000ca000017945 */ /* 0x000fe60003800200 */
[----:B------:R-:W-:-:S04]  /*0390*/  ISETP.NE.U32.AND P0, PT, R2, RZ, PT ;  /* 0x000000ff0200720c */ /* 0x000fc80003f05070 */
[----:B------:R-:W-:-:S13]  /*03a0*/  ISETP.NE.AND.EX P0, PT, RZ, RZ, PT, P0 ;  /* 0x000000ffff00720c */ /* 0x000fda0003f05300 */
[----:B------:R-:W-:Y:S05]  /*03b0*/  @!P0 BRA `(.L_x_23) ;  /* 0x0000000c00188947 */ /* 0x000fea0003800000 */
[----:B0-----:R-:W0:Y:S01]  /*03c0*/  LDC.64 R8, c[0x4][RZ] ;  /* 0x01000000ff087b82 */ /* 0x001e220000000a00 */
[----:B------:R-:W-:Y:S02]  /*03d0*/  IMAD.MOV.U32 R14, RZ, RZ, RZ ;  /* 0x000000ffff0e7224 */ /* 0x000fe400078e00ff */
[----:B0-----:R-:W-:-:S07]  /*03e0*/  IMAD.WIDE.U32 R8, R12, 0xc80, R8 ;  /* 0x00000c800c087825 */ /* 0x001fce00078e0008 */
.L_x_28:
[----:B------:R-:W-:Y:S01]  /*03f0*/  BSSY.RECONVERGENT B2, `(.L_x_24) ;  /* 0x00000bb000027945 */ /* 0x000fe20003800200 */
[----:B-1----:R-:W-:Y:S01]  /*0400*/  IMAD.MOV.U32 R15, RZ, RZ, RZ ;  /* 0x000000ffff0f7224 */ /* 0x002fe200078e00ff */
[----:B------:R-:W-:Y:S01]  /*0410*/  CS2R R2, SRZ ;  /* 0x0000000000027805 */ /* 0x000fe2000001ff00 */
[----:B------:R-:W-:Y:S01]  /*0420*/  IMAD.MOV.U32 R17, RZ, RZ, RZ ;  /* 0x000000ffff117224 */ /* 0x000fe200078e00ff */
[----:B------:R-:W-:-:S07]  /*0430*/  CS2R R6, SRZ ;  /* 0x0000000000067805 */ /* 0x000fce000001ff00 */
.L_x_27:
[----:B------:R-:W-:-:S05]  /*0440*/  IMAD.WIDE.U32 R10, R17, 0x4, R4 ;  /* 0x00000004110a7825 */ /* 0x000fca00078e0004 */
[----:B------:R0:W5:Y:S01]  /*0450*/  LDG.E R16, desc[UR36][R10.64+0x4] ;  /* 0x000004240a107981 */ /* 0x000162000c1e1900 */
[----:B------:R-:W-:Y:S01]  /*0460*/  BSSY.RECONVERGENT B3, `(.L_x_25) ;  /* 0x00000b0000037945 */ /* 0x000fe20003800200 */
[----:B------:R-:W-:-:S07]  /*0470*/  IMAD.MOV.U32 R19, RZ, RZ, RZ ;  /* 0x000000ffff137224 */ /* 0x000fce00078e00ff */
.L_x_26:
[----:B-----5:R-:W-:Y:S01]  /*0480*/  SHF.R.U32.HI R24, RZ, R19, R16 ;  /* 0x00000013ff187219 */ /* 0x020fe20000011610 */
[----:B0-----:R-:W-:-:S03]  /*0490*/  IMAD.SHL.U32 R10, R17, 0x20, RZ ;  /* 0x00000020110a7824 */ /* 0x001fc600078e00ff */
[----:B------:R-:W-:Y:S01]  /*04a0*/  LOP3.LUT R11, R24, 0x1, RZ, 0xc0, !PT ;  /* 0x00000001180b7812 */ /* 0x000fe200078ec0ff */
[----:B------:R-:W-:-:S03]  /*04b0*/  IMAD.IADD R10, R10, 0x1, R19 ;  /* 0x000000010a0a7824 */ /* 0x000fc600078e0213 */
[----:B------:R-:W-:Y:S01]  /*04c0*/  ISETP.NE.U32.AND P0, PT, R11, 0x1, PT ;  /* 0x000000010b00780c */ /* 0x000fe20003f05070 */
[----:B------:R-:W-:-:S03]  /*04d0*/  IMAD R11, R10, 0x5, RZ ;  /* 0x000000050a0b7824 */ /* 0x000fc600078e02ff */
[----:B------:R-:W-:Y:S01]  /*04e0*/  R2P PR, R24, 0x7e ;  /* 0x0000007e18007804 */ /* 0x000fe20000000000 */
[----:B------:R-:W-:-:S08]  /*04f0*/  IMAD.WIDE.U32 R10, R11, 0x4, R8 ;  /* 0x000000040b0a7825 */ /* 0x000fd000078e0008 */
[----:B------:R-:W2:Y:S04]  /*0500*/  @!P0 LDG.E R18, desc[UR36][R10.64] ;  /* 0x000000240a128981 */ /* 0x000ea8000c1e1900 */
[----:B------:R-:W3:Y:S04]  /*0510*/  @!P0 LDG.E R20, desc[UR36][R10.64+0x10] ;  /* 0x000010240a148981 */ /* 0x000ee8000c1e1900 */
[----:B------:R-:W4:Y:S04]  /*0520*/  @P1 LDG.E R22, desc[UR36][R10.64+0x14] ;  /* 0x000014240a161981 */ /* 0x000f28000c1e1900 */
[----:B------:R-:W4:Y:S04]  /*0530*/  @P2 LDG.E R26, desc[UR36][R10.64+0x28] ;  /* 0x000028240a1a2981 */ /* 0x000f28000c1e1900 */
[----:B------:R-:W4:Y:S04]  /*0540*/  @!P0 LDG.E R21, desc[UR36][R10.64+0x4] ;  /* 0x000004240a158981 */ /* 0x000f28000c1e1900 */
[----:B------:R-:W4:Y:S04]  /*0550*/  @!P0 LDG.E R23, desc[UR36][R10.64+0xc] ;  /* 0x00000c240a178981 */ /* 0x000f28000c1e1900 */
[----:B------:R-:W4:Y:S04]  /*0560*/  @P1 LDG.E R25, desc[UR36][R10.64+0x18] ;  /* 0x000018240a191981 */ /* 0x000f28000c1e1900 */
[----:B------:R-:W4:Y:S04]  /*0570*/  @P3 LDG.E R28, desc[UR36][R10.64+0x3c] ;  /* 0x00003c240a1c3981 */ /* 0x000f28000c1e1900 */
[----:B------:R-:W4:Y:S01]  /*0580*/  @P6 LDG.E R27, desc[UR36][R10.64+0x7c] ;  /* 0x00007c240a1b6981 */ /* 0x000f22000c1e1900 */
[----:B--2---:R-:W-:-:S03]  /*0590*/  @!P0 LOP3.LUT R15, R15, R18, RZ, 0x3c, !PT ;  /* 0x000000120f0f8212 */ /* 0x004fc600078e3cff */
[----:B------:R-:W2:Y:S01]  /*05a0*/  @!P0 LDG.E R18, desc[UR36][R10.64+0x8] ;  /* 0x000008240a128981 */ /* 0x000ea2000c1e1900 */
[----:B---3--:R-:W-:-:S03]  /*05b0*/  @!P0 LOP3.LUT R3, R3, R20, RZ, 0x3c, !PT ;  /* 0x0000001403038212 */ /* 0x008fc600078e3cff */
[----:B------:R-:W3:Y:S01]  /*05c0*/  @P1 LDG.E R20, desc[UR36][R10.64+0x24] ;  /* 0x000024240a141981 */ /* 0x000ee2000c1e1900 */
[----:B----4-:R-:W-:-:S03]  /*05d0*/  @P1 LOP3.LUT R15, R15, R22, RZ, 0x3c, !PT ;  /* 0x000000160f0f1212 */ /* 0x010fc600078e3cff */
[----:B------:R-:W4:Y:S01]  /*05e0*/  @P2 LDG.E R22, desc[UR36][R10.64+0x38] ;  /* 0x000038240a162981 */ /* 0x000f22000c1e1900 */
[----:B------:R-:W-:-:S03]  /*05f0*/  @P2 LOP3.LUT R15, R15, R26, RZ, 0x3c, !PT ;  /* 0x0000001a0f0f2212 */ /* 0x000fc600078e3cff */
[----:B------:R-:W4:Y:S01]  /*0600*/  @P4 LDG.E R26, desc[UR36][R10.64+0x50] ;  /* 0x000050240a1a4981 */ /* 0x000f22000c1e1900 */
[----:B------:R-:W-:-:S03]  /*0610*/  @!P0 LOP3.LUT R6, R6, R21, RZ, 0x3c, !PT ;  /* 0x0000001506068212 */ /* 0x000fc600078e3cff */
[----:B------:R-:W4:Y:S01]  /*0620*/  @P1 LDG.E R21, desc[UR36][R10.64+0x20] ;  /* 0x000020240a151981 */ /* 0x000f22000c1e1900 */
[----:B------:R-:W-:-:S03]  /*0630*/  @!P0 LOP3.LUT R2, R2, R23, RZ, 0x3c, !PT ;  /* 0x0000001702028212 */ /* 0x000fc600078e3cff */
[----:B------:R-:W4:Y:S01]  /*0640*/  @P2 LDG.E R23, desc[UR36][R10.64+0x2c] ;  /* 0x00002c240a172981 */ /* 0x000f22000c1e1900 */
[----:B------:R-:W-:-:S03]  /*0650*/  @P1 LOP3.LUT R6, R6, R25, RZ, 0x3c, !PT ;  /* 0x0000001906061212 */ /* 0x000fc600078e3cff */
[----:B------:R-:W4:Y:S01]  /*0660*/  @P2 LDG.E R25, desc[UR36][R10.64+0x34] ;  /* 0x000034240a192981 */ /* 0x000f22000c1e1900 */
[----:B--2---:R-:W-:-:S03]  /*0670*/  @!P0 LOP3.LUT R7, R7, R18, RZ, 0x3c, !PT ;  /* 0x0000001207078212 */ /* 0x004fc600078e3cff */
[----:B------:R-:W2:Y:S01]  /*0680*/  @P1 LDG.E R18, desc[UR36][R10.64+0x1c] ;  /* 0x00001c240a121981 */ /* 0x000ea2000c1e1900 */
[----:B---3--:R-:W-:-:S03]  /*0690*/  @P1 LOP3.LUT R3, R3, R20, RZ, 0x3c, !PT ;  /* 0x0000001403031212 */ /* 0x008fc600078e3cff */
[----:B------:R-:W3:Y:S01]  /*06a0*/  @P2 LDG.E R20, desc[UR36][R10.64+0x30] ;  /* 0x000030240a142981 */ /* 0x000ee2000c1e1900 */
[----:B----4-:R-:W-:-:S03]  /*06b0*/  @P2 LOP3.LUT R3, R3, R22, RZ, 0x3c, !PT ;  /* 0x0000001603032212 */ /* 0x010fc600078e3cff */
[----:B------:R-:W4:Y:S01]  /*06c0*/  @P3 LDG.E R22, desc[UR36][R10.64+0x4c] ;  /* 0x00004c240a163981 */ /* 0x000f22000c1e1900 */
[----:B------:R-:W-:-:S04]  /*06d0*/  @P3 LOP3.LUT R15, R15, R28, RZ, 0x3c, !PT ;  /* 0x0000001c0f0f3212 */ /* 0x000fc800078e3cff */
[----:B------:R-:W-:Y:S02]  /*06e0*/  @P4 LOP3.LUT R15, R15, R26, RZ, 0x3c, !PT ;  /* 0x0000001a0f0f4212 */ /* 0x000fe400078e3cff */
[----:B------:R-:W-:Y:S01]  /*06f0*/  @P1 LOP3.LUT R2, R2, R21, RZ, 0x3c, !PT ;  /* 0x0000001502021212 */ /* 0x000fe200078e3cff */
[----:B------:R-:W4:Y:S04]  /*0700*/  @P5 LDG.E R26, desc[UR36][R10.64+0x64] ;  /* 0x000064240a1a5981 */ /* 0x000f28000c1e1900 */
[----:B------:R-:W4:Y:S01]  /*0710*/  @P3 LDG.E R21, desc[UR36][R10.64+0x40] ;  /* 0x000040240a153981 */ /* 0x000f22000c1e1900 */
[----:B------:R-:W-:Y:S02]  /*0720*/  @P2 LOP3.LUT R6, R6, R23, RZ, 0x3c, !PT ;  /* 0x0000001706062212 */ /* 0x000fe400078e3cff */
[----:B------:R-:W-:Y:S01]  /*0730*/  @P2 LOP3.LUT R2, R2, R25, RZ, 0x3c, !PT ;  /* 0x0000001902022212 */ /* 0x000fe200078e3cff */
[----:B------:R-:W4:Y:S04]  /*0740*/  @P3 LDG.E R23, desc[UR36][R10.64+0x48] ;  /* 0x000048240a173981 */ /* 0x000f28000c1e1900 */
[----:B------:R-:W4:Y:S01]  /*0750*/  @P4 LDG.E R25, desc[UR36][R10.64+0x54] ;  /* 0x000054240a194981 */ /* 0x000f22000c1e1900 */
[----:B--2---:R-:W-:-:S03]  /*0760*/  @P1 LOP3.LUT R7, R7, R18, RZ, 0x3c, !PT ;  /* 0x0000001207071212 */ /* 0x004fc600078e3cff */
[----:B------:R-:W2:Y:S01]  /*0770*/  @P3 LDG.E R18, desc[UR36][R10.64+0x44] ;  /* 0x000044240a123981 */ /* 0x000ea2000c1e1900 */
[----:B---3--:R-:W-:-:S03]  /*0780*/  @P2 LOP3.LUT R7, R7, R20, RZ, 0x3c, !PT ;  /* 0x0000001407072212 */ /* 0x008fc600078e3cff */
[----:B------:R-:W3:Y:S01]  /*0790*/  @P4 LDG.E R20, desc[UR36][R10.64+0x58] ;  /* 0x000058240a144981 */ /* 0x000ee2000c1e1900 */
[----:B----4-:R-:W-:-:S03]  /*07a0*/  @P3 LOP3.LUT R3, R3, R22, RZ, 0x3c, !PT ;  /* 0x0000001603033212 */ /* 0x010fc600078e3cff */
[----:B------:R-:W4:Y:S01]  /*07b0*/  @P4 LDG.E R22, desc[UR36][R10.64+0x60] ;  /* 0x000060240a164981 */ /* 0x000f22000c1e1900 */
[----:B------:R-:W-:Y:S02]  /*07c0*/  LOP3.LUT P0, RZ, R24, 0x80, RZ, 0xc0, !PT ;  /* 0x0000008018ff7812 */ /* 0x000fe4000780c0ff */
[----:B------:R-:W-:Y:S02]  /*07d0*/  @P5 LOP3.LUT R15, R15, R26, RZ, 0x3c, !PT ;  /* 0x0000001a0f0f5212 */ /* 0x000fe400078e3cff */
[----:B------:R-:W4:Y:S01]  /*07e0*/  @P6 LDG.E R26, desc[UR36][R10.64+0x78] ;  /* 0x000078240a1a6981 */ /* 0x000f22000c1e1900 */
[----:B------:R-:W-:-:S03]  /*07f0*/  @P3 LOP3.LUT R6, R6, R21, RZ, 0x3c, !PT ;  /* 0x0000001506063212 */ /* 0x000fc600078e3cff */
[----:B------:R-:W4:Y:S01]  /*0800*/  @P4 LDG.E R21, desc[UR36][R10.64+0x5c] ;  /* 0x00005c240a154981 */ /* 0x000f22000c1e1900 */
[----:B------:R-:W-:-:S03]  /*0810*/  @P3 LOP3.LUT R2, R2, R23, RZ, 0x3c, !PT ;  /* 0x0000001702023212 */ /* 0x000fc600078e3cff */
[----:B------:R-:W4:Y:S01]  /*0820*/  @P5 LDG.E R23, desc[UR36][R10.64+0x68] ;  /* 0x000068240a175981 */ /* 0x000f22000c1e1900 */
[----:B------:R-:W-:-:S03]  /*0830*/  @P4 LOP3.LUT R6, R6, R25, RZ, 0x3c, !PT ;  /* 0x0000001906064212 */ /* 0x000fc600078e3cff */
[----:B------:R-:W4:Y:S01]  /*0840*/  @P5 LDG.E R25, desc[UR36][R10.64+0x70] ;  /* 0x000070240a195981 */ /* 0x000f22000c1e1900 */
[----:B--2---:R-:W-:-:S03]  /*0850*/  @P3 LOP3.LUT R7, R7, R18, RZ, 0x3c, !PT ;  /* 0x0000001207073212 */ /* 0x004fc600078e3cff */
[----:B------:R-:W2:Y:S01]  /*0860*/  @P5 LDG.E R18, desc[UR36][R10.64+0x6c] ;  /* 0x00006c240a125981 */ /* 0x000ea2000c1e1900 */
[----:B---3--:R-:W-:-:S03]  /*0870*/  @P4 LOP3.LUT R7, R7, R20, RZ, 0x3c, !PT ;  /* 0x0000001407074212 */ /* 0x008fc600078e3cff */
[----:B------:R-:W3:Y:S01]  /*0880*/  @P5 LDG.E R20, desc[UR36][R10.64+0x74] ;  /* 0x000074240a145981 */ /* 0x000ee2000c1e1900 */
[----:B----4-:R-:W-:-:S03]  /*0890*/  @P4 LOP3.LUT R3, R3, R22, RZ, 0x3c, !PT ;  /* 0x0000001603034212 */ /* 0x010fc600078e3cff */
[----:B------:R-:W4:Y:S01]  /*08a0*/  @P0 LDG.E R22, desc[UR36][R10.64+0x8c] ;  /* 0x00008c240a160981 */ /* 0x000f22000c1e1900 */
[----:B------:R-:W-:-:S03]  /*08b0*/  @P6 LOP3.LUT R15, R15, R26, RZ, 0x3c, !PT ;  /* 0x0000001a0f0f6212 */ /* 0x000fc600078e3cff */
        /* <DEDUP_REMOVED lines=13> */
[----:B------:R-:W-:Y:S02]  /*0990*/  @P6 LOP3.LUT R6, R6, R27, RZ, 0x3c, !PT ;  /* 0x0000001b06066212 */ /* 0x000fe400078e3cff */
[----:B------:R-:W-:Y:S02]  /*09a0*/  @P6 LOP3.LUT R2, R2, R21, RZ, 0x3c, !PT ;  /* 0x0000001502026212 */ /* 0x000fe400078e3cff */
[----:B------:R-:W-:Y:S02]  /*09b0*/  @P0 LOP3.LUT R6, R6, R23, RZ, 0x3c, !PT ;  /* 0x0000001706060212 */ /* 0x000fe400078e3cff */
[----:B------:R-:W-:Y:S02]  /*09c0*/  @P0 LOP3.LUT R2, R2, R25, RZ, 0x3c, !PT ;  /* 0x0000001902020212 */ /* 0x000fe400078e3cff */
[----:B--2---:R-:W-:Y:S02]  /*09d0*/  @P6 LOP3.LUT R7, R7, R18, RZ, 0x3c, !PT ;  /* 0x0000001207076212 */ /* 0x004fe400078e3cff */
[----:B---3--:R-:W-:-:S02]  /*09e0*/  @P6 LOP3.LUT R3, R3, R20, RZ, 0x3c, !PT ;  /* 0x0000001403036212 */ /* 0x008fc400078e3cff */
[----:B----4-:R-:W-:Y:S02]  /*09f0*/  @P0 LOP3.LUT R7, R7, R22, RZ, 0x3c, !PT ;  /* 0x0000001607070212 */ /* 0x010fe400078e3cff */
[----:B------:R-:W-:Y:S02]  /*0a00*/  @P0 LOP3.LUT R3, R3, R26, RZ, 0x3c, !PT ;  /* 0x0000001a03030212 */ /* 0x000fe400078e3cff */
[----:B------:R-:W-:-:S13]  /*0a10*/  R2P PR, R24.B1, 0x7f ;  /* 0x0000007f18007804 */ /* 0x000fda0000001000 */
[----:B------:R-:W2:Y:S04]  /*0a20*/  @P0 LDG.E R18, desc[UR36][R10.64+0xa0] ;  /* 0x0000a0240a120981 */ /* 0x000ea8000c1e1900 */
[----:B------:R-:W3:Y:S04]  /*0a30*/  @P1 LDG.E R22, desc[UR36][R10.64+0xb4] ;  /* 0x0000b4240a161981 */ /* 0x000ee8000c1e1900 */
[----:B------:R-:W4:Y:S04]  /*0a40*/  @P2 LDG.E R26, desc[UR36][R10.64+0xc8] ;  /* 0x0000c8240a1a2981 */ /* 0x000f28000c1e1900 */
[----:B------:R-:W4:Y:S04]  /*0a50*/  @P3 LDG.E R28, desc[UR36][R10.64+0xdc] ;  /* 0x0000dc240a1c3981 */ /* 0x000f28000c1e1900 */
[----:B------:R-:W4:Y:S04]  /*0a60*/  @P0 LDG.E R23, desc[UR36][R10.64+0xa4] ;  /* 0x0000a4240a170981 */ /* 0x000f28000c1e1900 */
[----:B------:R-:W4:Y:S04]  /*0a70*/  @P0 LDG.E R20, desc[UR36][R10.64+0xa8] ;  /* 0x0000a8240a140981 */ /* 0x000f28000c1e1900 */
[----:B------:R-:W4:Y:S04]  /*0a80*/  @P4 LDG.E R25, desc[UR36][R10.64+0xf0] ;  /* 0x0000f0240a194981 */ /* 0x000f28000c1e1900 */
        /* <DEDUP_REMOVED lines=21> */
[----:B------:R-:W-:Y:S02]  /*0be0*/  LOP3.LUT P0, RZ, R24, 0x8000, RZ, 0xc0, !PT ;  /* 0x0000800018ff7812 */ /* 0x000fe4000780c0ff */
[----:B----4-:R-:W-:Y:S01]  /*0bf0*/  @P5 LOP3.LUT R15, R15, R26, RZ, 0x3c, !PT ;  /* 0x0000001a0f0f5212 */ /* 0x010fe200078e3cff */
[----:B------:R-:W4:Y:S04]  /*0c00*/  @P3 LDG.E R24, desc[UR36][R10.64+0xe4] ;  /* 0x0000e4240a183981 */ /* 0x000f28000c1e1900 */
[----:B------:R-:W2:Y:S01]  /*0c10*/  @P6 LDG.E R26, desc[UR36][R10.64+0x118] ;  /* 0x000118240a1a6981 */ /* 0x000ea2000c1e1900 */
        /* <DEDUP_REMOVED lines=8> */
[----:B---3--:R-:W-:-:S03]  /*0ca0*/  @P2 LOP3.LUT R3, R3, R22, RZ, 0x3c, !PT ;  /* 0x0000001603032212 */ /* 0x008fc600078e3cff */
[----:B------:R-:W3:Y:S01]  /*0cb0*/  @P4 LDG.E R22, desc[UR36][R10.64+0x100] ;  /* 0x000100240a164981 */ /* 0x000ee2000c1e1900 */
[----:B--2---:R-:W-:-:S03]  /*0cc0*/  @P6 LOP3.LUT R15, R15, R26, RZ, 0x3c, !PT ;  /* 0x0000001a0f0f6212 */ /* 0x004fc600078e3cff */
[----:B------:R-:W2:Y:S01]  /*0cd0*/  @P0 LDG.E R26, desc[UR36][R10.64+0x12c] ;  /* 0x00012c240a1a0981 */ /* 0x000ea2000c1e1900 */
[----:B----4-:R-:W-:-:S03]  /*0ce0*/  @P2 LOP3.LUT R2, R2, R23, RZ, 0x3c, !PT ;  /* 0x0000001702022212 */ /* 0x010fc600078e3cff */
[----:B------:R-:W4:Y:S01]  /*0cf0*/  @P4 LDG.E R23, desc[UR36][R10.64+0xfc] ;  /* 0x0000fc240a174981 */ /* 0x000f22000c1e1900 */
[----:B------:R-:W-:-:S03]  /*0d00*/  @P2 LOP3.LUT R7, R7, R20, RZ, 0x3c, !PT ;  /* 0x0000001407072212 */ /* 0x000fc600078e3cff */
[----:B------:R-:W4:Y:S01]  /*0d10*/  @P4 LDG.E R20, desc[UR36][R10.64+0xf8] ;  /* 0x0000f8240a144981 */ /* 0x000f22000c1e1900 */
[----:B------:R-:W-:Y:S02]  /*0d20*/  @P3 LOP3.LUT R2, R2, R27, RZ, 0x3c, !PT ;  /* 0x0000001b02023212 */ /* 0x000fe400078e3cff */
[----:B------:R-:W-:Y:S01]  /*0d30*/  @P3 LOP3.LUT R6, R6, R25, RZ, 0x3c, !PT ;  /* 0x0000001906063212 */ /* 0x000fe200078e3cff */
[----:B------:R-:W4:Y:S01]  /*0d40*/  @P5 LDG.E R27, desc[UR36][R10.64+0x110] ;  /* 0x000110240a1b5981 */ /* 0x000f22000c1e1900 */
[----:B------:R-:W-:-:S03]  /*0d50*/  @P3 LOP3.LUT R7, R7, R24, RZ, 0x3c, !PT ;  /* 0x0000001807073212 */ /* 0x000fc600078e3cff */
[----:B------:R-:W4:Y:S04]  /*0d60*/  @P5 LDG.E R25, desc[UR36][R10.64+0x108] ;  /* 0x000108240a195981 */ /* 0x000f28000c1e1900 */
        /* <DEDUP_REMOVED lines=19> */
[----:B------:R-:W-:-:S05]  /*0ea0*/  VIADD R19, R19, 0x10 ;  /* 0x0000001013137836 */ /* 0x000fca0000000000 */
[----:B------:R-:W-:Y:S02]  /*0eb0*/  ISETP.NE.AND P1, PT, R19, 0x20, PT ;  /* 0x000000201300780c */ /* 0x000fe40003f25270 */
[----:B------:R-:W-:Y:S02]  /*0ec0*/  @P5 LOP3.LUT R3, R3, R18, RZ, 0x3c, !PT ;  /* 0x0000001203035212 */ /* 0x000fe400078e3cff */
[----:B------:R-:W-:Y:S02]  /*0ed0*/  @P6 LOP3.LUT R6, R6, R21, RZ, 0x3c, !PT ;  /* 0x0000001506066212 */ /* 0x000fe400078e3cff */
[----:B---3--:R-:W-:-:S04]  /*0ee0*/  @P6 LOP3.LUT R3, R3, R22, RZ, 0x3c, !PT ;  /* 0x0000001603036212 */ /* 0x008fc800078e3cff */
[----:B--2---:R-:W-:Y:S02]  /*0ef0*/  @P0 LOP3.LUT R3, R3, R26, RZ, 0x3c, !PT ;  /* 0x0000001a03030212 */ /* 0x004fe400078e3cff */
[----:B----4-:R-:W-:Y:S02]  /*0f00*/  @P6 LOP3.LUT R2, R2, R23, RZ, 0x3c, !PT ;  /* 0x0000001702026212 */ /* 0x010fe400078e3cff */
[----:B------:R-:W-:Y:S02]  /*0f10*/  @P6 LOP3.LUT R7, R7, R20, RZ, 0x3c, !PT ;  /* 0x0000001407076212 */ /* 0x000fe400078e3cff */
[----:B------:R-:W-:Y:S02]  /*0f20*/  @P0 LOP3.LUT R2, R2, R27, RZ, 0x3c, !PT ;  /* 0x0000001b02020212 */ /* 0x000fe400078e3cff */
[----:B------:R-:W-:Y:S02]  /*0f30*/  @P0 LOP3.LUT R6, R6, R25, RZ, 0x3c, !PT ;  /* 0x0000001906060212 */ /* 0x000fe400078e3cff */
[----:B------:R-:W-:Y:S01]  /*0f40*/  @P0 LOP3.LUT R7, R7, R24, RZ, 0x3c, !PT ;  /* 0x0000001807070212 */ /* 0x000fe200078e3cff */
[----:B------:R-:W-:Y:S06]  /*0f50*/  @P1 BRA `(.L_x_26) ;  /* 0xfffffff400481947 */ /* 0x000fec000383ffff */
[----:B------:R-:W-:Y:S05]  /*0f60*/  BSYNC.RECONVERGENT B3 ;  /* 0x0000000000037941 */ /* 0x000fea0003800200 */
.L_x_25:
[----:B------:R-:W-:-:S05]  /*0f70*/  VIADD R17, R17, 0x1 ;  /* 0x0000000111117836 */ /* 0x000fca0000000000 */
[----:B------:R-:W-:-:S13]  /*0f80*/  ISETP.NE.AND P0, PT, R17, 0x5, PT ;  /* 0x000000051100780c */ /* 0x000fda0003f05270 */
[----:B------:R-:W-:Y:S05]  /*0f90*/  @P0 BRA `(.L_x_27) ;  /* 0xfffffff400280947 */ /* 0x000fea000383ffff */
[----:B------:R-:W-:Y:S05]  /*0fa0*/  BSYNC.RECONVERGENT B2 ;  /* 0x0000000000027941 */ /* 0x000fea0003800200 */
.L_x_24:
[----:B------:R1:W-:Y:S01]  /*0fb0*/  STG.E.64 desc[UR36][R4.64+0x8], R6 ;  /* 0x0000080604007986 */ /* 0x0003e2000c101b24 */
[----:B------:R-:W-:Y:S01]  /*0fc0*/  VIADD R14, R14, 0x1 ;  /* 0x000000010e0e7836 */ /* 0x000fe20000000000 */
[----:B------:R-:W-:Y:S02]  /*0fd0*/  LOP3.LUT R11, R13, 0x3, RZ, 0xc0, !PT ;  /* 0x000000030d0b7812 */ /* 0x000fe400078ec0ff */
[----:B------:R1:W-:Y:S02]  /*0fe0*/  STG.E.64 desc[UR36][R4.64+0x10], R2 ;  /* 0x0000100204007986 */ /* 0x0003e4000c101b24 */
[----:B------:R-:W-:Y:S02]  /*0ff0*/  ISETP.GE.U32.AND P0, PT, R14, R11, PT ;  /* 0x0000000b0e00720c */ /* 0x000fe40003f06070 */
[----:B------:R1:W-:Y:S11]  /*1000*/  STG.E desc[UR36][R4.64+0x4], R15 ;  /* 0x0000040f04007986 */ /* 0x0003f6000c101924 */
[----:B------:R-:W-:Y:S05]  /*1010*/  @!P0 BRA `(.L_x_28) ;  /* 0xfffffff000f48947 */ /* 0x000fea000383ffff */
.L_x_23:
[----:B------:R-:W-:Y:S05]  /*1020*/  BSYNC.RECONVERGENT B1 ;  /* 0x0000000000017941 */ /* 0x000fea0003800200 */
.L_x_22:
[C---:B------:R-:W-:Y:S01]  /*1030*/  ISETP.GT.U32.AND P0, PT, R13.reuse, 0x3, PT ;  /* 0x000000030d00780c */ /* 0x040fe20003f04070 */
[----:B------:R-:W-:Y:S01]  /*1040*/  VIADD R12, R12, 0x1 ;  /* 0x000000010c0c7836 */ /* 0x000fe20000000000 */
[--C-:B------:R-:W-:Y:S02]  /*1050*/  SHF.R.U64 R13, R13, 0x2, R0.reuse ;  /* 0x000000020d0d7819 */ /* 0x100fe40000001200 */
[----:B------:R-:W-:Y:S02]  /*1060*/  ISETP.GT.U32.AND.EX P0, PT, R0, RZ, PT, P0 ;  /* 0x000000ff0000720c */ /* 0x000fe40003f04100 */
[----:B------:R-:W-:-:S11]  /*1070*/  SHF.R.U32.HI R0, RZ, 0x2, R0 ;  /* 0x00000002ff007819 */ /* 0x000fd60000011600 */
[----:B------:R-:W-:Y:S05]  /*1080*/  @P0 BRA `(.L_x_29) ;  /* 0xfffffff000b80947 */ /* 0x000fea000383ffff */
.L_x_21:
[----:B------:R-:W-:Y:S05]  /*1090*/  BSYNC.RECONVERGENT B0 ;  /* 0x0000000000007941 */ /* 0x000fea0003800200 */
.L_x_20:
[----:B------:R-:W-:Y:S04]  /*10a0*/  STG.E.64 desc[UR36][R4.64+0x18], RZ ;  /* 0x000018ff04007986 */ /* 0x000fe8000c101b24 */
[----:B------:R-:W-:Y:S04]  /*10b0*/  STG.E desc[UR36][R4.64+0x20], RZ ;  /* 0x000020ff04007986 */ /* 0x000fe8000c101924 */
[----:B------:R-:W-:Y:S01]  /*10c0*/  STG.E.64 desc[UR36][R4.64+0x28], RZ ;  /* 0x000028ff04007986 */ /* 0x000fe2000c101b24 */
[----:B------:R-:W-:Y:S05]  /*10d0*/  EXIT ;  /* 0x000000000000794d */ /* 0x000fea0003800000 */
.L_x_30:
        /* <DEDUP_REMOVED lines=10> */
.L_x_35:


//--------------------- .nv.global.init           --------------------------
	.section	.nv.global.init,"aw",@progbits
	.align	4
.nv.global.init:
	.type		mrg32k3aM1SubSeq,@object
	.size		mrg32k3aM1SubSeq,(mrg32k3aM2SubSeq - mrg32k3aM1SubSeq)
mrg32k3aM1SubSeq:
        /*0000*/ 	.byte	0x0b, 0xcc, 0xee, 0x04, 0x73, 0x29, 0x8b, 0x6f, 0xf6, 0x53, 0x03, 0xf6, 0x23, 0xf6, 0xea, 0xda
        /* <DEDUP_REMOVED lines=125> */
	.type		mrg32k3aM2SubSeq,@object
	.size		mrg32k3aM2SubSeq,(mrg32k3aM1 - mrg32k3aM2SubSeq)
mrg32k3aM2SubSeq:
        /* <DEDUP_REMOVED lines=126> */
	.type		mrg32k3aM1,@object
	.size		mrg32k3aM1,(mrg32k3aM1Seq - mrg32k3aM1)
mrg32k3aM1:
        /* <DEDUP_REMOVED lines=144> */
	.type		mrg32k3aM1Seq,@object
	.size		mrg32k3aM1Seq,(mrg32k3aM2 - mrg32k3aM1Seq)
mrg32k3aM1Seq:
        /* <DEDUP_REMOVED lines=144> */
	.type		mrg32k3aM2,@object
	.size		mrg32k3aM2,(mrg32k3aM2Seq - mrg32k3aM2)
mrg32k3aM2:
        /* <DEDUP_REMOVED lines=144> */
	.type		mrg32k3aM2Seq,@object
	.size		mrg32k3aM2Seq,(precalc_xorwow_matrix - mrg32k3aM2Seq)
mrg32k3aM2Seq:
        /* <DEDUP_REMOVED lines=144> */
	.type		precalc_xorwow_matrix,@object
	.size		precalc_xorwow_matrix,(precalc_xorwow_offset_matrix - precalc_xorwow_matrix)
precalc_xorwow_matrix:
        /* <DEDUP_REMOVED lines=6400> */
	.type		precalc_xorwow_offset_matrix,@object
	.size		precalc_xorwow_offset_matrix,($str - precalc_xorwow_offset_matrix)
precalc_xorwow_offset_matrix:
        /* <DEDUP_REMOVED lines=6400> */
	.type		$str,@object
	.size		$str,(.L_9 - $str)
$str:
        /*353c0*/ 	.byte	0x53, 0x65, 0x74, 0x74, 0x69, 0x6e, 0x67, 0x20, 0x75, 0x70, 0x20, 0x52, 0x4e, 0x47, 0x20, 0x69
        /*353d0*/ 	.byte	0x6e, 0x20, 0x74, 0x68, 0x72, 0x65, 0x61, 0x64, 0x20, 0x25, 0x64, 0x20, 0x28, 0x6e, 0x3d, 0x25
        /*353e0*/ 	.byte	0x64, 0x29, 0x2e, 0x2e, 0x2e, 0x0a, 0x00
.L_9:


//--------------------- .nv.shared.reserved.0     --------------------------
	.section	.nv.shared.reserved.0,"aw",@nobits
	.weak		__nv_reservedSMEM_offset_0_alias
	.size		__nv_reservedSMEM_offset_0_alias, 0, 64
	.other		__nv_reservedSMEM_offset_0_alias,@"STO_CUDA_RESERVED_SHARED STV_DEFAULT"
__nv_reservedSMEM_offset_0_alias:
	.zero		0
	.zero		64


//--------------------- .nv.constant0.rnorm_kernel --------------------------
	.section	.nv.constant0.rnorm_kernel,"a",@progbits
	.sectionflags	@""
	.align	4
.nv.constant0.rnorm_kernel:
	.zero		928


//--------------------- .nv.constant0.rnorm_basic_kernel --------------------------
	.section	.nv.constant0.rnorm_basic_kernel,"a",@progbits
	.sectionflags	@""
	.align	4
.nv.constant0.rnorm_basic_kernel:
	.zero		924


//--------------------- .nv.constant0.setup_kernel --------------------------
	.section	.nv.constant0.setup_kernel,"a",@progbits
	.sectionflags	@""
	.align	4
.nv.constant0.setup_kernel:
	.zero		916


//--------------------- SYMBOLS --------------------------

	.type		.nv.reservedSmem.offset0,@object
	.size		.nv.reservedSmem.offset0,0x4
	.type		vprintf,@function
